	.target	sm_100a

	.elftype	@"ET_EXEC"


//--------------------- .note.nv.tkinfo           --------------------------
	.section	.note.nv.tkinfo,"",@"SHT_NOTE"
	.sectionflags	@"SHF_NOTE_NV_TKINFO"
	.tkinfo
        /*0018*/ 	.word	0x00000002
        /*0030*/ 	.string	""
        /*0030*/ 	.string	"ptxas"
        /*0030*/ 	.string	"Cuda compilation tools, release 13.0, V13.0.88"
        /*0030*/ 	.string	"Build cuda_13.0.r13.0/compiler.36424714_0"
        /*0030*/ 	.string	"-arch sm_100a -m 64 "



//--------------------- .note.nv.cuinfo           --------------------------
	.section	.note.nv.cuinfo,"",@"SHT_NOTE"
	.sectionflags	@"SHF_NOTE_NV_CUINFO"
        /*0018*/ 	.short	0x0002
        /*001a*/ 	.short	0x0064
        /*001c*/ 	.short	0x0082
	.zero		2


//--------------------- .nv.info                  --------------------------
	.section	.nv.info,"",@"SHT_CUDA_INFO"
	.align	4


	//----- nvinfo : EIATTR_REGCOUNT
	.align		4
        /*0000*/ 	.byte	0x04, 0x2f
        /*0002*/ 	.short	(.L_29 - .L_28)
	.align		4
.L_28:
        /*0004*/ 	.word	index@(_Z26softmax16_topk_norm_kernelP6__halfii)
        /*0008*/ 	.word	0x00000026


	//----- nvinfo : EIATTR_FRAME_SIZE
	.align		4
.L_29:
        /*000c*/ 	.byte	0x04, 0x11
        /*000e*/ 	.short	(.L_31 - .L_30)
	.align		4
.L_30:
        /*0010*/ 	.word	index@(_Z26softmax16_topk_norm_kernelP6__halfii)
        /*0014*/ 	.word	0x00000000


	//----- nvinfo : EIATTR_REGCOUNT
	.align		4
.L_31:
        /*0018*/ 	.byte	0x04, 0x2f
        /*001a*/ 	.short	(.L_33 - .L_32)
	.align		4
.L_32:
        /*001c*/ 	.word	index@(_Z25softmax8_topk_norm_kernelP6__halfii)
        /*0020*/ 	.word	0x00000015


	//----- nvinfo : EIATTR_FRAME_SIZE
	.align		4
.L_33:
        /*0024*/ 	.byte	0x04, 0x11
        /*0026*/ 	.short	(.L_35 - .L_34)
	.align		4
.L_34:
        /*0028*/ 	.word	index@(_Z25softmax8_topk_norm_kernelP6__halfii)
        /*002c*/ 	.word	0x00000000


	//----- nvinfo : EIATTR_REGCOUNT
	.align		4
.L_35:
        /*0030*/ 	.byte	0x04, 0x2f
        /*0032*/ 	.short	(.L_37 - .L_36)
	.align		4
.L_36:
        /*0034*/ 	.word	index@(_Z25softmax4_topk_norm_kernelP6__halfii)
        /*0038*/ 	.word	0x00000011


	//----- nvinfo : EIATTR_FRAME_SIZE
	.align		4
.L_37:
        /*003c*/ 	.byte	0x04, 0x11
        /*003e*/ 	.short	(.L_39 - .L_38)
	.align		4
.L_38:
        /*0040*/ 	.word	index@(_Z25softmax4_topk_norm_kernelP6__halfii)
        /*0044*/ 	.word	0x00000000


	//----- nvinfo : EIATTR_REGCOUNT
	.align		4
.L_39:
        /*0048*/ 	.byte	0x04, 0x2f
        /*004a*/ 	.short	(.L_41 - .L_40)
	.align		4
.L_40:
        /*004c*/ 	.word	index@(_Z27softmax128_topk_norm_kernelP6__halfii)
        /*0050*/ 	.word	0x000000a2


	//----- nvinfo : EIATTR_FRAME_SIZE
	.align		4
.L_41:
        /*0054*/ 	.byte	0x04, 0x11
        /*0056*/ 	.short	(.L_43 - .L_42)
	.align		4
.L_42:
        /*0058*/ 	.word	index@(_Z27softmax128_topk_norm_kernelP6__halfii)
        /*005c*/ 	.word	0x00000200


	//----- nvinfo : EIATTR_REGCOUNT
	.align		4
.L_43:
        /*0060*/ 	.byte	0x04, 0x2f
        /*0062*/ 	.short	(.L_45 - .L_44)
	.align		4
.L_44:
        /*0064*/ 	.word	index@(_Z14act_mul_kernelILb1ELb0ELb1EEvP6__halfPKS0_iiS3_i)
        /*0068*/ 	.word	0x00000014


	//----- nvinfo : EIATTR_FRAME_SIZE
	.align		4
.L_45:
        /*006c*/ 	.byte	0x04, 0x11
        /*006e*/ 	.short	(.L_47 - .L_46)
	.align		4
.L_46:
        /*0070*/ 	.word	index@(_Z14act_mul_kernelILb1ELb0ELb1EEvP6__halfPKS0_iiS3_i)
        /*0074*/ 	.word	0x00000000


	//----- nvinfo : EIATTR_REGCOUNT
	.align		4
.L_47:
        /*0078*/ 	.byte	0x04, 0x2f
        /*007a*/ 	.short	(.L_49 - .L_48)
	.align		4
.L_48:
        /*007c*/ 	.word	index@(_Z14act_mul_kernelILb1ELb1ELb1EEvP6__halfPKS0_iiS3_i)
        /*0080*/ 	.word	0x00000014


	//----- nvinfo : EIATTR_FRAME_SIZE
	.align		4
.L_49:
        /*0084*/ 	.byte	0x04, 0x11
        /*0086*/ 	.short	(.L_51 - .L_50)
	.align		4
.L_50:
        /*0088*/ 	.word	index@(_Z14act_mul_kernelILb1ELb1ELb1EEvP6__halfPKS0_iiS3_i)
        /*008c*/ 	.word	0x00000000


	//----- nvinfo : EIATTR_REGCOUNT
	.align		4
.L_51:
        /*0090*/ 	.byte	0x04, 0x2f
        /*0092*/ 	.short	(.L_53 - .L_52)
	.align		4
.L_52:
        /*0094*/ 	.word	index@(_Z14act_mul_kernelILb0ELb0ELb1EEvP6__halfPKS0_iiS3_i)
        /*0098*/ 	.word	0x0000000e


	//----- nvinfo : EIATTR_FRAME_SIZE
	.align		4
.L_53:
        /*009c*/ 	.byte	0x04, 0x11
        /*009e*/ 	.short	(.L_55 - .L_54)
	.align		4
.L_54:
        /*00a0*/ 	.word	index@(_Z14act_mul_kernelILb0ELb0ELb1EEvP6__halfPKS0_iiS3_i)
        /*00a4*/ 	.word	0x00000000


	//----- nvinfo : EIATTR_REGCOUNT
	.align		4
.L_55:
        /*00a8*/ 	.byte	0x04, 0x2f
        /*00aa*/ 	.short	(.L_57 - .L_56)
	.align		4
.L_56:
        /*00ac*/ 	.word	index@(_Z14act_mul_kernelILb0ELb1ELb1EEvP6__halfPKS0_iiS3_i)
        /*00b0*/ 	.word	0x0000000e


	//----- nvinfo : EIATTR_FRAME_SIZE
	.align		4
.L_57:
        /*00b4*/ 	.byte	0x04, 0x11
        /*00b6*/ 	.short	(.L_59 - .L_58)
	.align		4
.L_58:
        /*00b8*/ 	.word	index@(_Z14act_mul_kernelILb0ELb1ELb1EEvP6__halfPKS0_iiS3_i)
        /*00bc*/ 	.word	0x00000000


	//----- nvinfo : EIATTR_REGCOUNT
	.align		4
.L_59:
        /*00c0*/ 	.byte	0x04, 0x2f
        /*00c2*/ 	.short	(.L_61 - .L_60)
	.align		4
.L_60:
        /*00c4*/ 	.word	index@(_Z14act_mul_kernelILb1ELb0ELb0EEvP6__halfPKS0_iiS3_i)
        /*00c8*/ 	.word	0x0000000c


	//----- nvinfo : EIATTR_FRAME_SIZE
	.align		4
.L_61:
        /*00cc*/ 	.byte	0x04, 0x11
        /*00ce*/ 	.short	(.L_63 - .L_62)
	.align		4
.L_62:
        /*00d0*/ 	.word	index@(_Z14act_mul_kernelILb1ELb0ELb0EEvP6__halfPKS0_iiS3_i)
        /*00d4*/ 	.word	0x00000000


	//----- nvinfo : EIATTR_REGCOUNT
	.align		4
.L_63:
        /*00d8*/ 	.byte	0x04, 0x2f
        /*00da*/ 	.short	(.L_65 - .L_64)
	.align		4
.L_64:
        /*00dc*/ 	.word	index@(_Z14act_mul_kernelILb1ELb1ELb0EEvP6__halfPKS0_iiS3_i)
        /*00e0*/ 	.word	0x0000000c


	//----- nvinfo : EIATTR_FRAME_SIZE
	.align		4
.L_65:
        /*00e4*/ 	.byte	0x04, 0x11
        /*00e6*/ 	.short	(.L_67 - .L_66)
	.align		4
.L_66:
        /*00e8*/ 	.word	index@(_Z14act_mul_kernelILb1ELb1ELb0EEvP6__halfPKS0_iiS3_i)
        /*00ec*/ 	.word	0x00000000


	//----- nvinfo : EIATTR_REGCOUNT
	.align		4
.L_67:
        /*00f0*/ 	.byte	0x04, 0x2f
        /*00f2*/ 	.short	(.L_69 - .L_68)
	.align		4
.L_68:
        /*00f4*/ 	.word	index@(_Z14act_mul_kernelILb0ELb0ELb0EEvP6__halfPKS0_iiS3_i)
        /*00f8*/ 	.word	0x0000000c


	//----- nvinfo : EIATTR_FRAME_SIZE
	.align		4
.L_69:
        /*00fc*/ 	.byte	0x04, 0x11
        /*00fe*/ 	.short	(.L_71 - .L_70)
	.align		4
.L_70:
        /*0100*/ 	.word	index@(_Z14act_mul_kernelILb0ELb0ELb0EEvP6__halfPKS0_iiS3_i)
        /*0104*/ 	.word	0x00000000


	//----- nvinfo : EIATTR_REGCOUNT
	.align		4
.L_71:
        /*0108*/ 	.byte	0x04, 0x2f
        /*010a*/ 	.short	(.L_73 - .L_72)
	.align		4
.L_72:
        /*010c*/ 	.word	index@(_Z14act_mul_kernelILb0ELb1ELb0EEvP6__halfPKS0_iiS3_i)
        /*0110*/ 	.word	0x0000000c


	//----- nvinfo : EIATTR_FRAME_SIZE
	.align		4
.L_73:
        /*0114*/ 	.byte	0x04, 0x11
        /*0116*/ 	.short	(.L_75 - .L_74)
	.align		4
.L_74:
        /*0118*/ 	.word	index@(_Z14act_mul_kernelILb0ELb1ELb0EEvP6__halfPKS0_iiS3_i)
        /*011c*/ 	.word	0x00000000


	//----- nvinfo : EIATTR_REGCOUNT
	.align		4
.L_75:
        /*0120*/ 	.byte	0x04, 0x2f
        /*0122*/ 	.short	(.L_77 - .L_76)
	.align		4
.L_76:
        /*0124*/ 	.word	index@(_Z10act_kernelILb1ELb0ELb1EEvP6__halfiiPKS0_i)
        /*0128*/ 	.word	0x00000013


	//----- nvinfo : EIATTR_FRAME_SIZE
	.align		4
.L_77:
        /*012c*/ 	.byte	0x04, 0x11
        /*012e*/ 	.short	(.L_79 - .L_78)
	.align		4
.L_78:
        /*0130*/ 	.word	index@(_Z10act_kernelILb1ELb0ELb1EEvP6__halfiiPKS0_i)
        /*0134*/ 	.word	0x00000000


	//----- nvinfo : EIATTR_REGCOUNT
	.align		4
.L_79:
        /*0138*/ 	.byte	0x04, 0x2f
        /*013a*/ 	.short	(.L_81 - .L_80)
	.align		4
.L_80:
        /*013c*/ 	.word	index@(_Z10act_kernelILb1ELb1ELb1EEvP6__halfiiPKS0_i)
        /*0140*/ 	.word	0x00000013


	//----- nvinfo : EIATTR_FRAME_SIZE
	.align		4
.L_81:
        /*0144*/ 	.byte	0x04, 0x11
        /*0146*/ 	.short	(.L_83 - .L_82)
	.align		4
.L_82:
        /*0148*/ 	.word	index@(_Z10act_kernelILb1ELb1ELb1EEvP6__halfiiPKS0_i)
        /*014c*/ 	.word	0x00000000


	//----- nvinfo : EIATTR_REGCOUNT
	.align		4
.L_83:
        /*0150*/ 	.byte	0x04, 0x2f
        /*0152*/ 	.short	(.L_85 - .L_84)
	.align		4
.L_84:
        /*0154*/ 	.word	index@(_Z10act_kernelILb0ELb0ELb1EEvP6__halfiiPKS0_i)
        /*0158*/ 	.word	0x0000000c


	//----- nvinfo : EIATTR_FRAME_SIZE
	.align		4
.L_85:
        /*015c*/ 	.byte	0x04, 0x11
        /*015e*/ 	.short	(.L_87 - .L_86)
	.align		4
.L_86:
        /*0160*/ 	.word	index@(_Z10act_kernelILb0ELb0ELb1EEvP6__halfiiPKS0_i)
        /*0164*/ 	.word	0x00000000


	//----- nvinfo : EIATTR_REGCOUNT
	.align		4
.L_87:
        /*0168*/ 	.byte	0x04, 0x2f
        /*016a*/ 	.short	(.L_89 - .L_88)
	.align		4
.L_88:
        /*016c*/ 	.word	index@(_Z10act_kernelILb0ELb1ELb1EEvP6__halfiiPKS0_i)
        /*0170*/ 	.word	0x0000000c


	//----- nvinfo : EIATTR_FRAME_SIZE
	.align		4
.L_89:
        /*0174*/ 	.byte	0x04, 0x11
        /*0176*/ 	.short	(.L_91 - .L_90)
	.align		4
.L_90:
        /*0178*/ 	.word	index@(_Z10act_kernelILb0ELb1ELb1EEvP6__halfiiPKS0_i)
        /*017c*/ 	.word	0x00000000


	//----- nvinfo : EIATTR_REGCOUNT
	.align		4
.L_91:
        /*0180*/ 	.byte	0x04, 0x2f
        /*0182*/ 	.short	(.L_93 - .L_92)
	.align		4
.L_92:
        /*0184*/ 	.word	index@(_Z10act_kernelILb1ELb0ELb0EEvP6__halfiiPKS0_i)
        /*0188*/ 	.word	0x0000000b


	//----- nvinfo : EIATTR_FRAME_SIZE
	.align		4
.L_93:
        /*018c*/ 	.byte	0x04, 0x11
        /*018e*/ 	.short	(.L_95 - .L_94)
	.align		4
.L_94:
        /*0190*/ 	.word	index@(_Z10act_kernelILb1ELb0ELb0EEvP6__halfiiPKS0_i)
        /*0194*/ 	.word	0x00000000


	//----- nvinfo : EIATTR_REGCOUNT
	.align		4
.L_95:
        /*0198*/ 	.byte	0x04, 0x2f
        /*019a*/ 	.short	(.L_97 - .L_96)
	.align		4
.L_96:
        /*019c*/ 	.word	index@(_Z10act_kernelILb1ELb1ELb0EEvP6__halfiiPKS0_i)
        /*01a0*/ 	.word	0x0000000b


	//----- nvinfo : EIATTR_FRAME_SIZE
	.align		4
.L_97:
        /*01a4*/ 	.byte	0x04, 0x11
        /*01a6*/ 	.short	(.L_99 - .L_98)
	.align		4
.L_98:
        /*01a8*/ 	.word	index@(_Z10act_kernelILb1ELb1ELb0EEvP6__halfiiPKS0_i)
        /*01ac*/ 	.word	0x00000000


	//----- nvinfo : EIATTR_REGCOUNT
	.align		4
.L_99:
        /*01b0*/ 	.byte	0x04, 0x2f
        /*01b2*/ 	.short	(.L_101 - .L_100)
	.align		4
.L_100:
        /*01b4*/ 	.word	index@(_Z10act_kernelILb0ELb0ELb0EEvP6__halfiiPKS0_i)
        /*01b8*/ 	.word	0x0000000a


	//----- nvinfo : EIATTR_FRAME_SIZE
	.align		4
.L_101:
        /*01bc*/ 	.byte	0x04, 0x11
        /*01be*/ 	.short	(.L_103 - .L_102)
	.align		4
.L_102:
        /*01c0*/ 	.word	index@(_Z10act_kernelILb0ELb0ELb0EEvP6__halfiiPKS0_i)
        /*01c4*/ 	.word	0x00000000


	//----- nvinfo : EIATTR_REGCOUNT
	.align		4
.L_103:
        /*01c8*/ 	.byte	0x04, 0x2f
        /*01ca*/ 	.short	(.L_105 - .L_104)
	.align		4
.L_104:
        /*01cc*/ 	.word	index@(_Z10act_kernelILb0ELb1ELb0EEvP6__halfiiPKS0_i)
        /*01d0*/ 	.word	0x0000000a


	//----- nvinfo : EIATTR_FRAME_SIZE
	.align		4
.L_105:
        /*01d4*/ 	.byte	0x04, 0x11
        /*01d6*/ 	.short	(.L_107 - .L_106)
	.align		4
.L_106:
        /*01d8*/ 	.word	index@(_Z10act_kernelILb0ELb1ELb0EEvP6__halfiiPKS0_i)
        /*01dc*/ 	.word	0x00000000


	//----- nvinfo : EIATTR_MIN_STACK_SIZE
	.align		4
.L_107:
        /*01e0*/ 	.byte	0x04, 0x12
        /*01e2*/ 	.short	(.L_109 - .L_108)
	.align		4
.L_108:
        /*01e4*/ 	.word	index@(_Z10act_kernelILb0ELb1ELb0EEvP6__halfiiPKS0_i)
        /*01e8*/ 	.word	0x00000000


	//----- nvinfo : EIATTR_MIN_STACK_SIZE
	.align		4
.L_109:
        /*01ec*/ 	.byte	0x04, 0x12
        /*01ee*/ 	.short	(.L_111 - .L_110)
	.align		4
.L_110:
        /*01f0*/ 	.word	index@(_Z10act_kernelILb0ELb0ELb0EEvP6__halfiiPKS0_i)
        /*01f4*/ 	.word	0x00000000


	//----- nvinfo : EIATTR_MIN_STACK_SIZE
	.align		4
.L_111:
        /*01f8*/ 	.byte	0x04, 0x12
        /*01fa*/ 	.short	(.L_113 - .L_112)
	.align		4
.L_112:
        /*01fc*/ 	.word	index@(_Z10act_kernelILb1ELb1ELb0EEvP6__halfiiPKS0_i)
        /*0200*/ 	.word	0x00000000


	//----- nvinfo : EIATTR_MIN_STACK_SIZE
	.align		4
.L_113:
        /*0204*/ 	.byte	0x04, 0x12
        /*0206*/ 	.short	(.L_115 - .L_114)
	.align		4
.L_114:
        /*0208*/ 	.word	index@(_Z10act_kernelILb1ELb0ELb0EEvP6__halfiiPKS0_i)
        /*020c*/ 	.word	0x00000000


	//----- nvinfo : EIATTR_MIN_STACK_SIZE
	.align		4
.L_115:
        /*0210*/ 	.byte	0x04, 0x12
        /*0212*/ 	.short	(.L_117 - .L_116)
	.align		4
.L_116:
        /*0214*/ 	.word	index@(_Z10act_kernelILb0ELb1ELb1EEvP6__halfiiPKS0_i)
        /*0218*/ 	.word	0x00000000


	//----- nvinfo : EIATTR_MIN_STACK_SIZE
	.align		4
.L_117:
        /*021c*/ 	.byte	0x04, 0x12
        /*021e*/ 	.short	(.L_119 - .L_118)
	.align		4
.L_118:
        /*0220*/ 	.word	index@(_Z10act_kernelILb0ELb0ELb1EEvP6__halfiiPKS0_i)
        /*0224*/ 	.word	0x00000000


	//----- nvinfo : EIATTR_MIN_STACK_SIZE
	.align		4
.L_119:
        /*0228*/ 	.byte	0x04, 0x12
        /*022a*/ 	.short	(.L_121 - .L_120)
	.align		4
.L_120:
        /*022c*/ 	.word	index@(_Z10act_kernelILb1ELb1ELb1EEvP6__halfiiPKS0_i)
        /*0230*/ 	.word	0x00000000


	//----- nvinfo : EIATTR_MIN_STACK_SIZE
	.align		4
.L_121:
        /*0234*/ 	.byte	0x04, 0x12
        /*0236*/ 	.short	(.L_123 - .L_122)
	.align		4
.L_122:
        /*0238*/ 	.word	index@(_Z10act_kernelILb1ELb0ELb1EEvP6__halfiiPKS0_i)
        /*023c*/ 	.word	0x00000000


	//----- nvinfo : EIATTR_MIN_STACK_SIZE
	.align		4
.L_123:
        /*0240*/ 	.byte	0x04, 0x12
        /*0242*/ 	.short	(.L_125 - .L_124)
	.align		4
.L_124:
        /*0244*/ 	.word	index@(_Z14act_mul_kernelILb0ELb1ELb0EEvP6__halfPKS0_iiS3_i)
        /*0248*/ 	.word	0x00000000


	//----- nvinfo : EIATTR_MIN_STACK_SIZE
	.align		4
.L_125:
        /*024c*/ 	.byte	0x04, 0x12
        /*024e*/ 	.short	(.L_127 - .L_126)
	.align		4
.L_126:
        /*0250*/ 	.word	index@(_Z14act_mul_kernelILb0ELb0ELb0EEvP6__halfPKS0_iiS3_i)
        /*0254*/ 	.word	0x00000000


	//----- nvinfo : EIATTR_MIN_STACK_SIZE
	.align		4
.L_127:
        /*0258*/ 	.byte	0x04, 0x12
        /*025a*/ 	.short	(.L_129 - .L_128)
	.align		4
.L_128:
        /*025c*/ 	.word	index@(_Z14act_mul_kernelILb1ELb1ELb0EEvP6__halfPKS0_iiS3_i)
        /*0260*/ 	.word	0x00000000


	//----- nvinfo : EIATTR_MIN_STACK_SIZE
	.align		4
.L_129:
        /*0264*/ 	.byte	0x04, 0x12
        /*0266*/ 	.short	(.L_131 - .L_130)
	.align		4
.L_130:
        /*0268*/ 	.word	index@(_Z14act_mul_kernelILb1ELb0ELb0EEvP6__halfPKS0_iiS3_i)
        /*026c*/ 	.word	0x00000000


	//----- nvinfo : EIATTR_MIN_STACK_SIZE
	.align		4
.L_131:
        /*0270*/ 	.byte	0x04, 0x12
        /*0272*/ 	.short	(.L_133 - .L_132)
	.align		4
.L_132:
        /*0274*/ 	.word	index@(_Z14act_mul_kernelILb0ELb1ELb1EEvP6__halfPKS0_iiS3_i)
        /*0278*/ 	.word	0x00000000


	//----- nvinfo : EIATTR_MIN_STACK_SIZE
	.align		4
.L_133:
        /*027c*/ 	.byte	0x04, 0x12
        /*027e*/ 	.short	(.L_135 - .L_134)
	.align		4
.L_134:
        /*0280*/ 	.word	index@(_Z14act_mul_kernelILb0ELb0ELb1EEvP6__halfPKS0_iiS3_i)
        /*0284*/ 	.word	0x00000000


	//----- nvinfo : EIATTR_MIN_STACK_SIZE
	.align		4
.L_135:
        /*0288*/ 	.byte	0x04, 0x12
        /*028a*/ 	.short	(.L_137 - .L_136)
	.align		4
.L_136:
        /*028c*/ 	.word	index@(_Z14act_mul_kernelILb1ELb1ELb1EEvP6__halfPKS0_iiS3_i)
        /*0290*/ 	.word	0x00000000


	//----- nvinfo : EIATTR_MIN_STACK_SIZE
	.align		4
.L_137:
        /*0294*/ 	.byte	0x04, 0x12
        /*0296*/ 	.short	(.L_139 - .L_138)
	.align		4
.L_138:
        /*0298*/ 	.word	index@(_Z14act_mul_kernelILb1ELb0ELb1EEvP6__halfPKS0_iiS3_i)
        /*029c*/ 	.word	0x00000000


	//----- nvinfo : EIATTR_MIN_STACK_SIZE
	.align		4
.L_139:
        /*02a0*/ 	.byte	0x04, 0x12
        /*02a2*/ 	.short	(.L_141 - .L_140)
	.align		4
.L_140:
        /*02a4*/ 	.word	index@(_Z27softmax128_topk_norm_kernelP6__halfii)
        /*02a8*/ 	.word	0x00000200


	//----- nvinfo : EIATTR_MIN_STACK_SIZE
	.align		4
.L_141:
        /*02ac*/ 	.byte	0x04, 0x12
        /*02ae*/ 	.short	(.L_143 - .L_142)
	.align		4
.L_142:
        /*02b0*/ 	.word	index@(_Z25softmax4_topk_norm_kernelP6__halfii)
        /*02b4*/ 	.word	0x00000000


	//----- nvinfo : EIATTR_MIN_STACK_SIZE
	.align		4
.L_143:
        /*02b8*/ 	.byte	0x04, 0x12
        /*02ba*/ 	.short	(.L_145 - .L_144)
	.align		4
.L_144:
        /*02bc*/ 	.word	index@(_Z25softmax8_topk_norm_kernelP6__halfii)
        /*02c0*/ 	.word	0x00000000


	//----- nvinfo : EIATTR_MIN_STACK_SIZE
	.align		4
.L_145:
        /*02c4*/ 	.byte	0x04, 0x12
        /*02c6*/ 	.short	(.L_147 - .L_146)
	.align		4
.L_146:
        /*02c8*/ 	.word	index@(_Z26softmax16_topk_norm_kernelP6__halfii)
        /*02cc*/ 	.word	0x00000000
.L_147:


//--------------------- .nv.compat                --------------------------
	.section	.nv.compat,"",@"SHT_CUDA_COMPAT_INFO"
	.align	4
        /*0000*/ 	.byte	0x02, 0x09, 0x01, 0x00, 0x02, 0x02, 0x01, 0x00, 0x02, 0x05, 0x05, 0x00, 0x03, 0x07, 0x01, 0x01
        /*0010*/ 	.byte	0x02, 0x03, 0x00, 0x00, 0x02, 0x06, 0x01, 0x00, 0x04, 0x0b, 0x08, 0x00, 0x01, 0x00, 0x00, 0x00
        /*0020*/ 	.byte	0x00, 0x00, 0x00, 0x00


//--------------------- .nv.info._Z10act_kernelILb0ELb1ELb0EEvP6__halfiiPKS0_i --------------------------
	.section	.nv.info._Z10act_kernelILb0ELb1ELb0EEvP6__halfiiPKS0_i,"",@"SHT_CUDA_INFO"
	.sectionflags	@""
	.align	4


	//----- nvinfo : EIATTR_CUDA_API_VERSION
	.align		4
        /*0000*/ 	.byte	0x04, 0x37
        /*0002*/ 	.short	(.L_149 - .L_148)
.L_148:
        /*0004*/ 	.word	0x00000082


	//----- nvinfo : EIATTR_KPARAM_INFO
	.align		4
.L_149:
        /*0008*/ 	.byte	0x04, 0x17
        /*000a*/ 	.short	(.L_151 - .L_150)
.L_150:
        /*000c*/ 	.word	0x00000000
        /*0010*/ 	.short	0x0004
        /*0012*/ 	.short	0x0018
        /*0014*/ 	.byte	0x00, 0xf0, 0x11, 0x00


	//----- nvinfo : EIATTR_KPARAM_INFO
	.align		4
.L_151:
        /*0018*/ 	.byte	0x04, 0x17
        /*001a*/ 	.short	(.L_153 - .L_152)
.L_152:
        /*001c*/ 	.word	0x00000000
        /*0020*/ 	.short	0x0003
        /*0022*/ 	.short	0x0010
        /*0024*/ 	.byte	0x00, 0xf5, 0x21, 0x00


	//----- nvinfo : EIATTR_KPARAM_INFO
	.align		4
.L_153:
        /*0028*/ 	.byte	0x04, 0x17
        /*002a*/ 	.short	(.L_155 - .L_154)
.L_154:
        /*002c*/ 	.word	0x00000000
        /*0030*/ 	.short	0x0002
        /*0032*/ 	.short	0x000c
        /*0034*/ 	.byte	0x00, 0xf0, 0x11, 0x00


	//----- nvinfo : EIATTR_KPARAM_INFO
	.align		4
.L_155:
        /*0038*/ 	.byte	0x04, 0x17
        /*003a*/ 	.short	(.L_157 - .L_156)
.L_156:
        /*003c*/ 	.word	0x00000000
        /*0040*/ 	.short	0x0001
        /*0042*/ 	.short	0x0008
        /*0044*/ 	.byte	0x00, 0xf0, 0x11, 0x00


	//----- nvinfo : EIATTR_KPARAM_INFO
	.align		4
.L_157:
        /*0048*/ 	.byte	0x04, 0x17
        /*004a*/ 	.short	(.L_159 - .L_158)
.L_158:
        /*004c*/ 	.word	0x00000000
        /*0050*/ 	.short	0x0000
        /*0052*/ 	.short	0x0000
        /*0054*/ 	.byte	0x00, 0xf5, 0x21, 0x00


	//----- nvinfo : EIATTR_SPARSE_MMA_MASK
	.align		4
.L_159:
        /*0058*/ 	.byte	0x03, 0x50
        /*005a*/ 	.short	0x0000


	//----- nvinfo : EIATTR_MAXREG_COUNT
	.align		4
        /*005c*/ 	.byte	0x03, 0x1b
        /*005e*/ 	.short	0x00ff


	//----- nvinfo : EIATTR_MERCURY_ISA_VERSION
	.align		4
        /*0060*/ 	.byte	0x03, 0x5f
        /*0062*/ 	.short	0x0101


	//----- nvinfo : EIATTR_VRC_CTA_INIT_COUNT
	.align		4
        /*0064*/ 	.byte	0x02, 0x4a
	.zero		1
	.zero		1


	//----- nvinfo : EIATTR_EXIT_INSTR_OFFSETS
	.align		4
        /*0068*/ 	.byte	0x04, 0x1c
        /*006a*/ 	.short	(.L_161 - .L_160)


	//   ....[0]....
.L_160:
        /*006c*/ 	.word	0x00000060


	//   ....[1]....
        /*0070*/ 	.word	0x000000e0


	//   ....[2]....
        /*0074*/ 	.word	0x00000270


	//----- nvinfo : EIATTR_CBANK_PARAM_SIZE
	.align		4
.L_161:
        /*0078*/ 	.byte	0x03, 0x19
        /*007a*/ 	.short	0x001c


	//----- nvinfo : EIATTR_PARAM_CBANK
	.align		4
        /*007c*/ 	.byte	0x04, 0x0a
        /*007e*/ 	.short	(.L_163 - .L_162)
	.align		4
.L_162:
        /*0080*/ 	.word	index@(.nv.constant0._Z10act_kernelILb0ELb1ELb0EEvP6__halfiiPKS0_i)
        /*0084*/ 	.short	0x0380
        /*0086*/ 	.short	0x001c


	//----- nvinfo : EIATTR_SW_WAR
	.align		4
.L_163:
        /*0088*/ 	.byte	0x04, 0x36
        /*008a*/ 	.short	(.L_165 - .L_164)
.L_164:
        /*008c*/ 	.word	0x00000008
.L_165:


//--------------------- .nv.info._Z10act_kernelILb0ELb0ELb0EEvP6__halfiiPKS0_i --------------------------
	.section	.nv.info._Z10act_kernelILb0ELb0ELb0EEvP6__halfiiPKS0_i,"",@"SHT_CUDA_INFO"
	.sectionflags	@""
	.align	4


	//----- nvinfo : EIATTR_CUDA_API_VERSION
	.align		4
        /*0000*/ 	.byte	0x04, 0x37
        /*0002*/ 	.short	(.L_167 - .L_166)
.L_166:
        /*0004*/ 	.word	0x00000082


	//----- nvinfo : EIATTR_KPARAM_INFO
	.align		4
.L_167:
        /*0008*/ 	.byte	0x04, 0x17
        /*000a*/ 	.short	(.L_169 - .L_168)
.L_168:
        /*000c*/ 	.word	0x00000000
        /*0010*/ 	.short	0x0004
        /*0012*/ 	.short	0x0018
        /*0014*/ 	.byte	0x00, 0xf0, 0x11, 0x00


	//----- nvinfo : EIATTR_KPARAM_INFO
	.align		4
.L_169:
        /*0018*/ 	.byte	0x04, 0x17
        /*001a*/ 	.short	(.L_171 - .L_170)
.L_170:
        /*001c*/ 	.word	0x00000000
        /*0020*/ 	.short	0x0003
        /*0022*/ 	.short	0x0010
        /*0024*/ 	.byte	0x00, 0xf5, 0x21, 0x00


	//----- nvinfo : EIATTR_KPARAM_INFO
	.align		4
.L_171:
        /*0028*/ 	.byte	0x04, 0x17
        /*002a*/ 	.short	(.L_173 - .L_172)
.L_172:
        /*002c*/ 	.word	0x00000000
        /*0030*/ 	.short	0x0002
        /*0032*/ 	.short	0x000c
        /*0034*/ 	.byte	0x00, 0xf0, 0x11, 0x00


	//----- nvinfo : EIATTR_KPARAM_INFO
	.align		4
.L_173:
        /*0038*/ 	.byte	0x04, 0x17
        /*003a*/ 	.short	(.L_175 - .L_174)
.L_174:
        /*003c*/ 	.word	0x00000000
        /*0040*/ 	.short	0x0001
        /*0042*/ 	.short	0x0008
        /*0044*/ 	.byte	0x00, 0xf0, 0x11, 0x00


	//----- nvinfo : EIATTR_KPARAM_INFO
	.align		4
.L_175:
        /*0048*/ 	.byte	0x04, 0x17
        /*004a*/ 	.short	(.L_177 - .L_176)
.L_176:
        /*004c*/ 	.word	0x00000000
        /*0050*/ 	.short	0x0000
        /*0052*/ 	.short	0x0000
        /*0054*/ 	.byte	0x00, 0xf5, 0x21, 0x00


	//----- nvinfo : EIATTR_SPARSE_MMA_MASK
	.align		4
.L_177:
        /*0058*/ 	.byte	0x03, 0x50
        /*005a*/ 	.short	0x0000


	//----- nvinfo : EIATTR_MAXREG_COUNT
	.align		4
        /*005c*/ 	.byte	0x03, 0x1b
        /*005e*/ 	.short	0x00ff


	//----- nvinfo : EIATTR_MERCURY_ISA_VERSION
	.align		4
        /*0060*/ 	.byte	0x03, 0x5f
        /*0062*/ 	.short	0x0101


	//----- nvinfo : EIATTR_VRC_CTA_INIT_COUNT
	.align		4
        /*0064*/ 	.byte	0x02, 0x4a
	.zero		1
	.zero		1


	//----- nvinfo : EIATTR_EXIT_INSTR_OFFSETS
	.align		4
        /*0068*/ 	.byte	0x04, 0x1c
        /*006a*/ 	.short	(.L_179 - .L_178)


	//   ....[0]....
.L_178:
        /*006c*/ 	.word	0x00000060


	//   ....[1]....
        /*0070*/ 	.word	0x00000200


	//----- nvinfo : EIATTR_CBANK_PARAM_SIZE
	.align		4
.L_179:
        /*0074*/ 	.byte	0x03, 0x19
        /*0076*/ 	.short	0x001c


	//----- nvinfo : EIATTR_PARAM_CBANK
	.align		4
        /*0078*/ 	.byte	0x04, 0x0a
        /*007a*/ 	.short	(.L_181 - .L_180)
	.align		4
.L_180:
        /*007c*/ 	.word	index@(.nv.constant0._Z10act_kernelILb0ELb0ELb0EEvP6__halfiiPKS0_i)
        /*0080*/ 	.short	0x0380
        /*0082*/ 	.short	0x001c


	//----- nvinfo : EIATTR_SW_WAR
	.align		4
.L_181:
        /*0084*/ 	.byte	0x04, 0x36
        /*0086*/ 	.short	(.L_183 - .L_182)
.L_182:
        /*0088*/ 	.word	0x00000008
.L_183:


//--------------------- .nv.info._Z10act_kernelILb1ELb1ELb0EEvP6__halfiiPKS0_i --------------------------
	.section	.nv.info._Z10act_kernelILb1ELb1ELb0EEvP6__halfiiPKS0_i,"",@"SHT_CUDA_INFO"
	.sectionflags	@""
	.align	4


	//----- nvinfo : EIATTR_CUDA_API_VERSION
	.align		4
        /*0000*/ 	.byte	0x04, 0x37
        /*0002*/ 	.short	(.L_185 - .L_184)
.L_184:
        /*0004*/ 	.word	0x00000082


	//----- nvinfo : EIATTR_KPARAM_INFO
	.align		4
.L_185:
        /*0008*/ 	.byte	0x04, 0x17
        /*000a*/ 	.short	(.L_187 - .L_186)
.L_186:
        /*000c*/ 	.word	0x00000000
        /*0010*/ 	.short	0x0004
        /*0012*/ 	.short	0x0018
        /*0014*/ 	.byte	0x00, 0xf0, 0x11, 0x00


	//----- nvinfo : EIATTR_KPARAM_INFO
	.align		4
.L_187:
        /*0018*/ 	.byte	0x04, 0x17
        /*001a*/ 	.short	(.L_189 - .L_188)
.L_188:
        /*001c*/ 	.word	0x00000000
        /*0020*/ 	.short	0x0003
        /*0022*/ 	.short	0x0010
        /*0024*/ 	.byte	0x00, 0xf5, 0x21, 0x00


	//----- nvinfo : EIATTR_KPARAM_INFO
	.align		4
.L_189:
        /*0028*/ 	.byte	0x04, 0x17
        /*002a*/ 	.short	(.L_191 - .L_190)
.L_190:
        /*002c*/ 	.word	0x00000000
        /*0030*/ 	.short	0x0002
        /*0032*/ 	.short	0x000c
        /*0034*/ 	.byte	0x00, 0xf0, 0x11, 0x00


	//----- nvinfo : EIATTR_KPARAM_INFO
	.align		4
.L_191:
        /*0038*/ 	.byte	0x04, 0x17
        /*003a*/ 	.short	(.L_193 - .L_192)
.L_192:
        /*003c*/ 	.word	0x00000000
        /*0040*/ 	.short	0x0001
        /*0042*/ 	.short	0x0008
        /*0044*/ 	.byte	0x00, 0xf0, 0x11, 0x00


	//----- nvinfo : EIATTR_KPARAM_INFO
	.align		4
.L_193:
        /*0048*/ 	.byte	0x04, 0x17
        /*004a*/ 	.short	(.L_195 - .L_194)
.L_194:
        /*004c*/ 	.word	0x00000000
        /*0050*/ 	.short	0x0000
        /*0052*/ 	.short	0x0000
        /*0054*/ 	.byte	0x00, 0xf5, 0x21, 0x00


	//----- nvinfo : EIATTR_SPARSE_MMA_MASK
	.align		4
.L_195:
        /*0058*/ 	.byte	0x03, 0x50
        /*005a*/ 	.short	0x0000


	//----- nvinfo : EIATTR_MAXREG_COUNT
	.align		4
        /*005c*/ 	.byte	0x03, 0x1b
        /*005e*/ 	.short	0x00ff


	//----- nvinfo : EIATTR_MERCURY_ISA_VERSION
	.align		4
        /*0060*/ 	.byte	0x03, 0x5f
        /*0062*/ 	.short	0x0101


	//----- nvinfo : EIATTR_VRC_CTA_INIT_COUNT
	.align		4
        /*0064*/ 	.byte	0x02, 0x4a
	.zero		1
	.zero		1


	//----- nvinfo : EIATTR_EXIT_INSTR_OFFSETS
	.align		4
        /*0068*/ 	.byte	0x04, 0x1c
        /*006a*/ 	.short	(.L_197 - .L_196)


	//   ....[0]....
.L_196:
        /*006c*/ 	.word	0x00000060


	//   ....[1]....
        /*0070*/ 	.word	0x000000e0


	//   ....[2]....
        /*0074*/ 	.word	0x00000310


	//----- nvinfo : EIATTR_CBANK_PARAM_SIZE
	.align		4
.L_197:
        /*0078*/ 	.byte	0x03, 0x19
        /*007a*/ 	.short	0x001c


	//----- nvinfo : EIATTR_PARAM_CBANK
	.align		4
        /*007c*/ 	.byte	0x04, 0x0a
        /*007e*/ 	.short	(.L_199 - .L_198)
	.align		4
.L_198:
        /*0080*/ 	.word	index@(.nv.constant0._Z10act_kernelILb1ELb1ELb0EEvP6__halfiiPKS0_i)
        /*0084*/ 	.short	0x0380
        /*0086*/ 	.short	0x001c


	//----- nvinfo : EIATTR_SW_WAR
	.align		4
.L_199:
        /*0088*/ 	.byte	0x04, 0x36
        /*008a*/ 	.short	(.L_201 - .L_200)
.L_200:
        /*008c*/ 	.word	0x00000008
.L_201:


//--------------------- .nv.info._Z10act_kernelILb1ELb0ELb0EEvP6__halfiiPKS0_i --------------------------
	.section	.nv.info._Z10act_kernelILb1ELb0ELb0EEvP6__halfiiPKS0_i,"",@"SHT_CUDA_INFO"
	.sectionflags	@""
	.align	4


	//----- nvinfo : EIATTR_CUDA_API_VERSION
	.align		4
        /*0000*/ 	.byte	0x04, 0x37
        /*0002*/ 	.short	(.L_203 - .L_202)
.L_202:
        /*0004*/ 	.word	0x00000082


	//----- nvinfo : EIATTR_KPARAM_INFO
	.align		4
.L_203:
        /*0008*/ 	.byte	0x04, 0x17
        /*000a*/ 	.short	(.L_205 - .L_204)
.L_204:
        /*000c*/ 	.word	0x00000000
        /*0010*/ 	.short	0x0004
        /*0012*/ 	.short	0x0018
        /*0014*/ 	.byte	0x00, 0xf0, 0x11, 0x00


	//----- nvinfo : EIATTR_KPARAM_INFO
	.align		4
.L_205:
        /*0018*/ 	.byte	0x04, 0x17
        /*001a*/ 	.short	(.L_207 - .L_206)
.L_206:
        /*001c*/ 	.word	0x00000000
        /*0020*/ 	.short	0x0003
        /*0022*/ 	.short	0x0010
        /*0024*/ 	.byte	0x00, 0xf5, 0x21, 0x00


	//----- nvinfo : EIATTR_KPARAM_INFO
	.align		4
.L_207:
        /*0028*/ 	.byte	0x04, 0x17
        /*002a*/ 	.short	(.L_209 - .L_208)
.L_208:
        /*002c*/ 	.word	0x00000000
        /*0030*/ 	.short	0x0002
        /*0032*/ 	.short	0x000c
        /*0034*/ 	.byte	0x00, 0xf0, 0x11, 0x00


	//----- nvinfo : EIATTR_KPARAM_INFO
	.align		4
.L_209:
        /*0038*/ 	.byte	0x04, 0x17
        /*003a*/ 	.short	(.L_211 - .L_210)
.L_210:
        /*003c*/ 	.word	0x00000000
        /*0040*/ 	.short	0x0001
        /*0042*/ 	.short	0x0008
        /*0044*/ 	.byte	0x00, 0xf0, 0x11, 0x00


	//----- nvinfo : EIATTR_KPARAM_INFO
	.align		4
.L_211:
        /*0048*/ 	.byte	0x04, 0x17
        /*004a*/ 	.short	(.L_213 - .L_212)
.L_212:
        /*004c*/ 	.word	0x00000000
        /*0050*/ 	.short	0x0000
        /*0052*/ 	.short	0x0000
        /*0054*/ 	.byte	0x00, 0xf5, 0x21, 0x00


	//----- nvinfo : EIATTR_SPARSE_MMA_MASK
	.align		4
.L_213:
        /*0058*/ 	.byte	0x03, 0x50
        /*005a*/ 	.short	0x0000


	//----- nvinfo : EIATTR_MAXREG_COUNT
	.align		4
        /*005c*/ 	.byte	0x03, 0x1b
        /*005e*/ 	.short	0x00ff


	//----- nvinfo : EIATTR_MERCURY_ISA_VERSION
	.align		4
        /*0060*/ 	.byte	0x03, 0x5f
        /*0062*/ 	.short	0x0101


	//----- nvinfo : EIATTR_VRC_CTA_INIT_COUNT
	.align		4
        /*0064*/ 	.byte	0x02, 0x4a
	.zero		1
	.zero		1


	//----- nvinfo : EIATTR_EXIT_INSTR_OFFSETS
	.align		4
        /*0068*/ 	.byte	0x04, 0x1c
        /*006a*/ 	.short	(.L_215 - .L_214)


	//   ....[0]....
.L_214:
        /*006c*/ 	.word	0x00000060


	//   ....[1]....
        /*0070*/ 	.word	0x000002a0


	//----- nvinfo : EIATTR_CBANK_PARAM_SIZE
	.align		4
.L_215:
        /*0074*/ 	.byte	0x03, 0x19
        /*0076*/ 	.short	0x001c


	//----- nvinfo : EIATTR_PARAM_CBANK
	.align		4
        /*0078*/ 	.byte	0x04, 0x0a
        /*007a*/ 	.short	(.L_217 - .L_216)
	.align		4
.L_216:
        /*007c*/ 	.word	index@(.nv.constant0._Z10act_kernelILb1ELb0ELb0EEvP6__halfiiPKS0_i)
        /*0080*/ 	.short	0x0380
        /*0082*/ 	.short	0x001c


	//----- nvinfo : EIATTR_SW_WAR
	.align		4
.L_217:
        /*0084*/ 	.byte	0x04, 0x36
        /*0086*/ 	.short	(.L_219 - .L_218)
.L_218:
        /*0088*/ 	.word	0x00000008
.L_219:


//--------------------- .nv.info._Z10act_kernelILb0ELb1ELb1EEvP6__halfiiPKS0_i --------------------------
	.section	.nv.info._Z10act_kernelILb0ELb1ELb1EEvP6__halfiiPKS0_i,"",@"SHT_CUDA_INFO"
	.sectionflags	@""
	.align	4


	//----- nvinfo : EIATTR_CUDA_API_VERSION
	.align		4
        /*0000*/ 	.byte	0x04, 0x37
        /*0002*/ 	.short	(.L_221 - .L_220)
.L_220:
        /*0004*/ 	.word	0x00000082


	//----- nvinfo : EIATTR_KPARAM_INFO
	.align		4
.L_221:
        /*0008*/ 	.byte	0x04, 0x17
        /*000a*/ 	.short	(.L_223 - .L_222)
.L_222:
        /*000c*/ 	.word	0x00000000
        /*0010*/ 	.short	0x0004
        /*0012*/ 	.short	0x0018
        /*0014*/ 	.byte	0x00, 0xf0, 0x11, 0x00


	//----- nvinfo : EIATTR_KPARAM_INFO
	.align		4
.L_223:
        /*0018*/ 	.byte	0x04, 0x17
        /*001a*/ 	.short	(.L_225 - .L_224)
.L_224:
        /*001c*/ 	.word	0x00000000
        /*0020*/ 	.short	0x0003
        /*0022*/ 	.short	0x0010
        /*0024*/ 	.byte	0x00, 0xf5, 0x21, 0x00


	//----- nvinfo : EIATTR_KPARAM_INFO
	.align		4
.L_225:
        /*0028*/ 	.byte	0x04, 0x17
        /*002a*/ 	.short	(.L_227 - .L_226)
.L_226:
        /*002c*/ 	.word	0x00000000
        /*0030*/ 	.short	0x0002
        /*0032*/ 	.short	0x000c
        /*0034*/ 	.byte	0x00, 0xf0, 0x11, 0x00


	//----- nvinfo : EIATTR_KPARAM_INFO
	.align		4
.L_227:
        /*0038*/ 	.byte	0x04, 0x17
        /*003a*/ 	.short	(.L_229 - .L_228)
.L_228:
        /*003c*/ 	.word	0x00000000
        /*0040*/ 	.short	0x0001
        /*0042*/ 	.short	0x0008
        /*0044*/ 	.byte	0x00, 0xf0, 0x11, 0x00


	//----- nvinfo : EIATTR_KPARAM_INFO
	.align		4
.L_229:
        /*0048*/ 	.byte	0x04, 0x17
        /*004a*/ 	.short	(.L_231 - .L_230)
.L_230:
        /*004c*/ 	.word	0x00000000
        /*0050*/ 	.short	0x0000
        /*0052*/ 	.short	0x0000
        /*0054*/ 	.byte	0x00, 0xf5, 0x21, 0x00


	//----- nvinfo : EIATTR_SPARSE_MMA_MASK
	.align		4
.L_231:
        /*0058*/ 	.byte	0x03, 0x50
        /*005a*/ 	.short	0x0000


	//----- nvinfo : EIATTR_MAXREG_COUNT
	.align		4
        /*005c*/ 	.byte	0x03, 0x1b
        /*005e*/ 	.short	0x00ff


	//----- nvinfo : EIATTR_MERCURY_ISA_VERSION
	.align		4
        /*0060*/ 	.byte	0x03, 0x5f
        /*0062*/ 	.short	0x0101


	//----- nvinfo : EIATTR_VRC_CTA_INIT_COUNT
	.align		4
        /*0064*/ 	.byte	0x02, 0x4a
	.zero		1
	.zero		1


	//----- nvinfo : EIATTR_EXIT_INSTR_OFFSETS
	.align		4
        /*0068*/ 	.byte	0x04, 0x1c
        /*006a*/ 	.short	(.L_233 - .L_232)


	//   ....[0]....
.L_232:
        /*006c*/ 	.word	0x00000060


	//   ....[1]....
        /*0070*/ 	.word	0x000000e0


	//   ....[2]....
        /*0074*/ 	.word	0x000002a0


	//----- nvinfo : EIATTR_CBANK_PARAM_SIZE
	.align		4
.L_233:
        /*0078*/ 	.byte	0x03, 0x19
        /*007a*/ 	.short	0x001c


	//----- nvinfo : EIATTR_PARAM_CBANK
	.align		4
        /*007c*/ 	.byte	0x04, 0x0a
        /*007e*/ 	.short	(.L_235 - .L_234)
	.align		4
.L_234:
        /*0080*/ 	.word	index@(.nv.constant0._Z10act_kernelILb0ELb1ELb1EEvP6__halfiiPKS0_i)
        /*0084*/ 	.short	0x0380
        /*0086*/ 	.short	0x001c


	//----- nvinfo : EIATTR_SW_WAR
	.align		4
.L_235:
        /*0088*/ 	.byte	0x04, 0x36
        /*008a*/ 	.short	(.L_237 - .L_236)
.L_236:
        /*008c*/ 	.word	0x00000008
.L_237:


//--------------------- .nv.info._Z10act_kernelILb0ELb0ELb1EEvP6__halfiiPKS0_i --------------------------
	.section	.nv.info._Z10act_kernelILb0ELb0ELb1EEvP6__halfiiPKS0_i,"",@"SHT_CUDA_INFO"
	.sectionflags	@""
	.align	4


	//----- nvinfo : EIATTR_CUDA_API_VERSION
	.align		4
        /*0000*/ 	.byte	0x04, 0x37
        /*0002*/ 	.short	(.L_239 - .L_238)
.L_238:
        /*0004*/ 	.word	0x00000082


	//----- nvinfo : EIATTR_KPARAM_INFO
	.align		4
.L_239:
        /*0008*/ 	.byte	0x04, 0x17
        /*000a*/ 	.short	(.L_241 - .L_240)
.L_240:
        /*000c*/ 	.word	0x00000000
        /*0010*/ 	.short	0x0004
        /*0012*/ 	.short	0x0018
        /*0014*/ 	.byte	0x00, 0xf0, 0x11, 0x00


	//----- nvinfo : EIATTR_KPARAM_INFO
	.align		4
.L_241:
        /*0018*/ 	.byte	0x04, 0x17
        /*001a*/ 	.short	(.L_243 - .L_242)
.L_242:
        /*001c*/ 	.word	0x00000000
        /*0020*/ 	.short	0x0003
        /*0022*/ 	.short	0x0010
        /*0024*/ 	.byte	0x00, 0xf5, 0x21, 0x00


	//----- nvinfo : EIATTR_KPARAM_INFO
	.align		4
.L_243:
        /*0028*/ 	.byte	0x04, 0x17
        /*002a*/ 	.short	(.L_245 - .L_244)
.L_244:
        /*002c*/ 	.word	0x00000000
        /*0030*/ 	.short	0x0002
        /*0032*/ 	.short	0x000c
        /*0034*/ 	.byte	0x00, 0xf0, 0x11, 0x00


	//----- nvinfo : EIATTR_KPARAM_INFO
	.align		4
.L_245:
        /*0038*/ 	.byte	0x04, 0x17
        /*003a*/ 	.short	(.L_247 - .L_246)
.L_246:
        /*003c*/ 	.word	0x00000000
        /*0040*/ 	.short	0x0001
        /*0042*/ 	.short	0x0008
        /*0044*/ 	.byte	0x00, 0xf0, 0x11, 0x00


	//----- nvinfo : EIATTR_KPARAM_INFO
	.align		4
.L_247:
        /*0048*/ 	.byte	0x04, 0x17
        /*004a*/ 	.short	(.L_249 - .L_248)
.L_248:
        /*004c*/ 	.word	0x00000000
        /*0050*/ 	.short	0x0000
        /*0052*/ 	.short	0x0000
        /*0054*/ 	.byte	0x00, 0xf5, 0x21, 0x00


	//----- nvinfo : EIATTR_SPARSE_MMA_MASK
	.align		4
.L_249:
        /*0058*/ 	.byte	0x03, 0x50
        /*005a*/ 	.short	0x0000


	//----- nvinfo : EIATTR_MAXREG_COUNT
	.align		4
        /*005c*/ 	.byte	0x03, 0x1b
        /*005e*/ 	.short	0x00ff


	//----- nvinfo : EIATTR_MERCURY_ISA_VERSION
	.align		4
        /*0060*/ 	.byte	0x03, 0x5f
        /*0062*/ 	.short	0x0101


	//----- nvinfo : EIATTR_VRC_CTA_INIT_COUNT
	.align		4
        /*0064*/ 	.byte	0x02, 0x4a
	.zero		1
	.zero		1


	//----- nvinfo : EIATTR_EXIT_INSTR_OFFSETS
	.align		4
        /*0068*/ 	.byte	0x04, 0x1c
        /*006a*/ 	.short	(.L_251 - .L_250)


	//   ....[0]....
.L_250:
        /*006c*/ 	.word	0x00000060


	//   ....[1]....
        /*0070*/ 	.word	0x00000230


	//----- nvinfo : EIATTR_CBANK_PARAM_SIZE
	.align		4
.L_251:
        /*0074*/ 	.byte	0x03, 0x19
        /*0076*/ 	.short	0x001c


	//----- nvinfo : EIATTR_PARAM_CBANK
	.align		4
        /*0078*/ 	.byte	0x04, 0x0a
        /*007a*/ 	.short	(.L_253 - .L_252)
	.align		4
.L_252:
        /*007c*/ 	.word	index@(.nv.constant0._Z10act_kernelILb0ELb0ELb1EEvP6__halfiiPKS0_i)
        /*0080*/ 	.short	0x0380
        /*0082*/ 	.short	0x001c


	//----- nvinfo : EIATTR_SW_WAR
	.align		4
.L_253:
        /*0084*/ 	.byte	0x04, 0x36
        /*0086*/ 	.short	(.L_255 - .L_254)
.L_254:
        /*0088*/ 	.word	0x00000008
.L_255:


//--------------------- .nv.info._Z10act_kernelILb1ELb1ELb1EEvP6__halfiiPKS0_i --------------------------
	.section	.nv.info._Z10act_kernelILb1ELb1ELb1EEvP6__halfiiPKS0_i,"",@"SHT_CUDA_INFO"
	.sectionflags	@""
	.align	4


	//----- nvinfo : EIATTR_CUDA_API_VERSION
	.align		4
        /*0000*/ 	.byte	0x04, 0x37
        /*0002*/ 	.short	(.L_257 - .L_256)
.L_256:
        /*0004*/ 	.word	0x00000082


	//----- nvinfo : EIATTR_KPARAM_INFO
	.align		4
.L_257:
        /*0008*/ 	.byte	0x04, 0x17
        /*000a*/ 	.short	(.L_259 - .L_258)
.L_258:
        /*000c*/ 	.word	0x00000000
        /*0010*/ 	.short	0x0004
        /*0012*/ 	.short	0x0018
        /*0014*/ 	.byte	0x00, 0xf0, 0x11, 0x00


	//----- nvinfo : EIATTR_KPARAM_INFO
	.align		4
.L_259:
        /*0018*/ 	.byte	0x04, 0x17
        /*001a*/ 	.short	(.L_261 - .L_260)
.L_260:
        /*001c*/ 	.word	0x00000000
        /*0020*/ 	.short	0x0003
        /*0022*/ 	.short	0x0010
        /*0024*/ 	.byte	0x00, 0xf5, 0x21, 0x00


	//----- nvinfo : EIATTR_KPARAM_INFO
	.align		4
.L_261:
        /*0028*/ 	.byte	0x04, 0x17
        /*002a*/ 	.short	(.L_263 - .L_262)
.L_262:
        /*002c*/ 	.word	0x00000000
        /*0030*/ 	.short	0x0002
        /*0032*/ 	.short	0x000c
        /*0034*/ 	.byte	0x00, 0xf0, 0x11, 0x00


	//----- nvinfo : EIATTR_KPARAM_INFO
	.align		4
.L_263:
        /*0038*/ 	.byte	0x04, 0x17
        /*003a*/ 	.short	(.L_265 - .L_264)
.L_264:
        /*003c*/ 	.word	0x00000000
        /*0040*/ 	.short	0x0001
        /*0042*/ 	.short	0x0008
        /*0044*/ 	.byte	0x00, 0xf0, 0x11, 0x00


	//----- nvinfo : EIATTR_KPARAM_INFO
	.align		4
.L_265:
        /*0048*/ 	.byte	0x04, 0x17
        /*004a*/ 	.short	(.L_267 - .L_266)
.L_266:
        /*004c*/ 	.word	0x00000000
        /*0050*/ 	.short	0x0000
        /*0052*/ 	.short	0x0000
        /*0054*/ 	.byte	0x00, 0xf5, 0x21, 0x00


	//----- nvinfo : EIATTR_SPARSE_MMA_MASK
	.align		4
.L_267:
        /*0058*/ 	.byte	0x03, 0x50
        /*005a*/ 	.short	0x0000


	//----- nvinfo : EIATTR_MAXREG_COUNT
	.align		4
        /*005c*/ 	.byte	0x03, 0x1b
        /*005e*/ 	.short	0x00ff


	//----- nvinfo : EIATTR_MERCURY_ISA_VERSION
	.align		4
        /*0060*/ 	.byte	0x03, 0x5f
        /*0062*/ 	.short	0x0101


	//----- nvinfo : EIATTR_VRC_CTA_INIT_COUNT
	.align		4
        /*0064*/ 	.byte	0x02, 0x4a
	.zero		1
	.zero		1


	//----- nvinfo : EIATTR_EXIT_INSTR_OFFSETS
	.align		4
        /*0068*/ 	.byte	0x04, 0x1c
        /*006a*/ 	.short	(.L_269 - .L_268)


	//   ....[0]....
.L_268:
        /*006c*/ 	.word	0x00000060


	//   ....[1]....
        /*0070*/ 	.word	0x000000e0


	//   ....[2]....
        /*0074*/ 	.word	0x000003c0


	//----- nvinfo : EIATTR_CBANK_PARAM_SIZE
	.align		4
.L_269:
        /*0078*/ 	.byte	0x03, 0x19
        /*007a*/ 	.short	0x001c


	//----- nvinfo : EIATTR_PARAM_CBANK
	.align		4
        /*007c*/ 	.byte	0x04, 0x0a
        /*007e*/ 	.short	(.L_271 - .L_270)
	.align		4
.L_270:
        /*0080*/ 	.word	index@(.nv.constant0._Z10act_kernelILb1ELb1ELb1EEvP6__halfiiPKS0_i)
        /*0084*/ 	.short	0x0380
        /*0086*/ 	.short	0x001c


	//----- nvinfo : EIATTR_SW_WAR
	.align		4
.L_271:
        /*0088*/ 	.byte	0x04, 0x36
        /*008a*/ 	.short	(.L_273 - .L_272)
.L_272:
        /*008c*/ 	.word	0x00000008
.L_273:


//--------------------- .nv.info._Z10act_kernelILb1ELb0ELb1EEvP6__halfiiPKS0_i --------------------------
	.section	.nv.info._Z10act_kernelILb1ELb0ELb1EEvP6__halfiiPKS0_i,"",@"SHT_CUDA_INFO"
	.sectionflags	@""
	.align	4


	//----- nvinfo : EIATTR_CUDA_API_VERSION
	.align		4
        /*0000*/ 	.byte	0x04, 0x37
        /*0002*/ 	.short	(.L_275 - .L_274)
.L_274:
        /*0004*/ 	.word	0x00000082


	//----- nvinfo : EIATTR_KPARAM_INFO
	.align		4
.L_275:
        /*0008*/ 	.byte	0x04, 0x17
        /*000a*/ 	.short	(.L_277 - .L_276)
.L_276:
        /*000c*/ 	.word	0x00000000
        /*0010*/ 	.short	0x0004
        /*0012*/ 	.short	0x0018
        /*0014*/ 	.byte	0x00, 0xf0, 0x11, 0x00


	//----- nvinfo : EIATTR_KPARAM_INFO
	.align		4
.L_277:
        /*0018*/ 	.byte	0x04, 0x17
        /*001a*/ 	.short	(.L_279 - .L_278)
.L_278:
        /*001c*/ 	.word	0x00000000
        /*0020*/ 	.short	0x0003
        /*0022*/ 	.short	0x0010
        /*0024*/ 	.byte	0x00, 0xf5, 0x21, 0x00


	//----- nvinfo : EIATTR_KPARAM_INFO
	.align		4
.L_279:
        /*0028*/ 	.byte	0x04, 0x17
        /*002a*/ 	.short	(.L_281 - .L_280)
.L_280:
        /*002c*/ 	.word	0x00000000
        /*0030*/ 	.short	0x0002
        /*0032*/ 	.short	0x000c
        /*0034*/ 	.byte	0x00, 0xf0, 0x11, 0x00


	//----- nvinfo : EIATTR_KPARAM_INFO
	.align		4
.L_281:
        /*0038*/ 	.byte	0x04, 0x17
        /*003a*/ 	.short	(.L_283 - .L_282)
.L_282:
        /*003c*/ 	.word	0x00000000
        /*0040*/ 	.short	0x0001
        /*0042*/ 	.short	0x0008
        /*0044*/ 	.byte	0x00, 0xf0, 0x11, 0x00


	//----- nvinfo : EIATTR_KPARAM_INFO
	.align		4
.L_283:
        /*0048*/ 	.byte	0x04, 0x17
        /*004a*/ 	.short	(.L_285 - .L_284)
.L_284:
        /*004c*/ 	.word	0x00000000
        /*0050*/ 	.short	0x0000
        /*0052*/ 	.short	0x0000
        /*0054*/ 	.byte	0x00, 0xf5, 0x21, 0x00


	//----- nvinfo : EIATTR_SPARSE_MMA_MASK
	.align		4
.L_285:
        /*0058*/ 	.byte	0x03, 0x50
        /*005a*/ 	.short	0x0000


	//----- nvinfo : EIATTR_MAXREG_COUNT
	.align		4
        /*005c*/ 	.byte	0x03, 0x1b
        /*005e*/ 	.short	0x00ff


	//----- nvinfo : EIATTR_MERCURY_ISA_VERSION
	.align		4
        /*0060*/ 	.byte	0x03, 0x5f
        /*0062*/ 	.short	0x0101


	//----- nvinfo : EIATTR_VRC_CTA_INIT_COUNT
	.align		4
        /*0064*/ 	.byte	0x02, 0x4a
	.zero		1
	.zero		1


	//----- nvinfo : EIATTR_EXIT_INSTR_OFFSETS
	.align		4
        /*0068*/ 	.byte	0x04, 0x1c
        /*006a*/ 	.short	(.L_287 - .L_286)


	//   ....[0]....
.L_286:
        /*006c*/ 	.word	0x00000060


	//   ....[1]....
        /*0070*/ 	.word	0x00000350


	//----- nvinfo : EIATTR_CBANK_PARAM_SIZE
	.align		4
.L_287:
        /*0074*/ 	.byte	0x03, 0x19
        /*0076*/ 	.short	0x001c


	//----- nvinfo : EIATTR_PARAM_CBANK
	.align		4
        /*0078*/ 	.byte	0x04, 0x0a
        /*007a*/ 	.short	(.L_289 - .L_288)
	.align		4
.L_288:
        /*007c*/ 	.word	index@(.nv.constant0._Z10act_kernelILb1ELb0ELb1EEvP6__halfiiPKS0_i)
        /*0080*/ 	.short	0x0380
        /*0082*/ 	.short	0x001c


	//----- nvinfo : EIATTR_SW_WAR
	.align		4
.L_289:
        /*0084*/ 	.byte	0x04, 0x36
        /*0086*/ 	.short	(.L_291 - .L_290)
.L_290:
        /*0088*/ 	.word	0x00000008
.L_291:


//--------------------- .nv.info._Z14act_mul_kernelILb0ELb1ELb0EEvP6__halfPKS0_iiS3_i --------------------------
	.section	.nv.info._Z14act_mul_kernelILb0ELb1ELb0EEvP6__halfPKS0_iiS3_i,"",@"SHT_CUDA_INFO"
	.sectionflags	@""
	.align	4


	//----- nvinfo : EIATTR_CUDA_API_VERSION
	.align		4
        /*0000*/ 	.byte	0x04, 0x37
        /*0002*/ 	.short	(.L_293 - .L_292)
.L_292:
        /*0004*/ 	.word	0x00000082


	//----- nvinfo : EIATTR_KPARAM_INFO
	.align		4
.L_293:
        /*0008*/ 	.byte	0x04, 0x17
        /*000a*/ 	.short	(.L_295 - .L_294)
.L_294:
        /*000c*/ 	.word	0x00000000
        /*0010*/ 	.short	0x0005
        /*0012*/ 	.short	0x0020
        /*0014*/ 	.byte	0x00, 0xf0, 0x11, 0x00


	//----- nvinfo : EIATTR_KPARAM_INFO
	.align		4
.L_295:
        /*0018*/ 	.byte	0x04, 0x17
        /*001a*/ 	.short	(.L_297 - .L_296)
.L_296:
        /*001c*/ 	.word	0x00000000
        /*0020*/ 	.short	0x0004
        /*0022*/ 	.short	0x0018
        /*0024*/ 	.byte	0x00, 0xf5, 0x21, 0x00


	//----- nvinfo : EIATTR_KPARAM_INFO
	.align		4
.L_297:
        /*0028*/ 	.byte	0x04, 0x17
        /*002a*/ 	.short	(.L_299 - .L_298)
.L_298:
        /*002c*/ 	.word	0x00000000
        /*0030*/ 	.short	0x0003
        /*0032*/ 	.short	0x0014
        /*0034*/ 	.byte	0x00, 0xf0, 0x11, 0x00


	//----- nvinfo : EIATTR_KPARAM_INFO
	.align		4
.L_299:
        /*0038*/ 	.byte	0x04, 0x17
        /*003a*/ 	.short	(.L_301 - .L_300)
.L_300:
        /*003c*/ 	.word	0x00000000
        /*0040*/ 	.short	0x0002
        /*0042*/ 	.short	0x0010
        /*0044*/ 	.byte	0x00, 0xf0, 0x11, 0x00


	//----- nvinfo : EIATTR_KPARAM_INFO
	.align		4
.L_301:
        /*0048*/ 	.byte	0x04, 0x17
        /*004a*/ 	.short	(.L_303 - .L_302)
.L_302:
        /*004c*/ 	.word	0x00000000
        /*0050*/ 	.short	0x0001
        /*0052*/ 	.short	0x0008
        /*0054*/ 	.byte	0x00, 0xf5, 0x21, 0x00


	//----- nvinfo : EIATTR_KPARAM_INFO
	.align		4
.L_303:
        /*0058*/ 	.byte	0x04, 0x17
        /*005a*/ 	.short	(.L_305 - .L_304)
.L_304:
        /*005c*/ 	.word	0x00000000
        /*0060*/ 	.short	0x0000
        /*0062*/ 	.short	0x0000
        /*0064*/ 	.byte	0x00, 0xf5, 0x21, 0x00


	//----- nvinfo : EIATTR_SPARSE_MMA_MASK
	.align		4
.L_305:
        /*0068*/ 	.byte	0x03, 0x50
        /*006a*/ 	.short	0x0000


	//----- nvinfo : EIATTR_MAXREG_COUNT
	.align		4
        /*006c*/ 	.byte	0x03, 0x1b
        /*006e*/ 	.short	0x00ff


	//----- nvinfo : EIATTR_MERCURY_ISA_VERSION
	.align		4
        /*0070*/ 	.byte	0x03, 0x5f
        /*0072*/ 	.short	0x0101


	//----- nvinfo : EIATTR_VRC_CTA_INIT_COUNT
	.align		4
        /*0074*/ 	.byte	0x02, 0x4a
	.zero		1
	.zero		1


	//----- nvinfo : EIATTR_EXIT_INSTR_OFFSETS
	.align		4
        /*0078*/ 	.byte	0x04, 0x1c
        /*007a*/ 	.short	(.L_307 - .L_306)


	//   ....[0]....
.L_306:
        /*007c*/ 	.word	0x00000060


	//   ....[1]....
        /*0080*/ 	.word	0x000000e0


	//   ....[2]....
        /*0084*/ 	.word	0x000002b0


	//----- nvinfo : EIATTR_CBANK_PARAM_SIZE
	.align		4
.L_307:
        /*0088*/ 	.byte	0x03, 0x19
        /*008a*/ 	.short	0x0024


	//----- nvinfo : EIATTR_PARAM_CBANK
	.align		4
        /*008c*/ 	.byte	0x04, 0x0a
        /*008e*/ 	.short	(.L_309 - .L_308)
	.align		4
.L_308:
        /*0090*/ 	.word	index@(.nv.constant0._Z14act_mul_kernelILb0ELb1ELb0EEvP6__halfPKS0_iiS3_i)
        /*0094*/ 	.short	0x0380
        /*0096*/ 	.short	0x0024


	//----- nvinfo : EIATTR_SW_WAR
	.align		4
.L_309:
        /*0098*/ 	.byte	0x04, 0x36
        /*009a*/ 	.short	(.L_311 - .L_310)
.L_310:
        /*009c*/ 	.word	0x00000008
.L_311:


//--------------------- .nv.info._Z14act_mul_kernelILb0ELb0ELb0EEvP6__halfPKS0_iiS3_i --------------------------
	.section	.nv.info._Z14act_mul_kernelILb0ELb0ELb0EEvP6__halfPKS0_iiS3_i,"",@"SHT_CUDA_INFO"
	.sectionflags	@""
	.align	4


	//----- nvinfo : EIATTR_CUDA_API_VERSION
	.align		4
        /*0000*/ 	.byte	0x04, 0x37
        /*0002*/ 	.short	(.L_313 - .L_312)
.L_312:
        /*0004*/ 	.word	0x00000082


	//----- nvinfo : EIATTR_KPARAM_INFO
	.align		4
.L_313:
        /*0008*/ 	.byte	0x04, 0x17
        /*000a*/ 	.short	(.L_315 - .L_314)
.L_314:
        /*000c*/ 	.word	0x00000000
        /*0010*/ 	.short	0x0005
        /*0012*/ 	.short	0x0020
        /*0014*/ 	.byte	0x00, 0xf0, 0x11, 0x00


	//----- nvinfo : EIATTR_KPARAM_INFO
	.align		4
.L_315:
        /*0018*/ 	.byte	0x04, 0x17
        /*001a*/ 	.short	(.L_317 - .L_316)
.L_316:
        /*001c*/ 	.word	0x00000000
        /*0020*/ 	.short	0x0004
        /*0022*/ 	.short	0x0018
        /*0024*/ 	.byte	0x00, 0xf5, 0x21, 0x00


	//----- nvinfo : EIATTR_KPARAM_INFO
	.align		4
.L_317:
        /*0028*/ 	.byte	0x04, 0x17
        /*002a*/ 	.short	(.L_319 - .L_318)
.L_318:
        /*002c*/ 	.word	0x00000000
        /*0030*/ 	.short	0x0003
        /*0032*/ 	.short	0x0014
        /*0034*/ 	.byte	0x00, 0xf0, 0x11, 0x00


	//----- nvinfo : EIATTR_KPARAM_INFO
	.align		4
.L_319:
        /*0038*/ 	.byte	0x04, 0x17
        /*003a*/ 	.short	(.L_321 - .L_320)
.L_320:
        /*003c*/ 	.word	0x00000000
        /*0040*/ 	.short	0x0002
        /*0042*/ 	.short	0x0010
        /*0044*/ 	.byte	0x00, 0xf0, 0x11, 0x00


	//----- nvinfo : EIATTR_KPARAM_INFO
	.align		4
.L_321:
        /*0048*/ 	.byte	0x04, 0x17
        /*004a*/ 	.short	(.L_323 - .L_322)
.L_322:
        /*004c*/ 	.word	0x00000000
        /*0050*/ 	.short	0x0001
        /*0052*/ 	.short	0x0008
        /*0054*/ 	.byte	0x00, 0xf5, 0x21, 0x00


	//----- nvinfo : EIATTR_KPARAM_INFO
	.align		4
.L_323:
        /*0058*/ 	.byte	0x04, 0x17
        /*005a*/ 	.short	(.L_325 - .L_324)
.L_324:
        /*005c*/ 	.word	0x00000000
        /*0060*/ 	.short	0x0000
        /*0062*/ 	.short	0x0000
        /*0064*/ 	.byte	0x00, 0xf5, 0x21, 0x00


	//----- nvinfo : EIATTR_SPARSE_MMA_MASK
	.align		4
.L_325:
        /*0068*/ 	.byte	0x03, 0x50
        /*006a*/ 	.short	0x0000


	//----- nvinfo : EIATTR_MAXREG_COUNT
	.align		4
        /*006c*/ 	.byte	0x03, 0x1b
        /*006e*/ 	.short	0x00ff


	//----- nvinfo : EIATTR_MERCURY_ISA_VERSION
	.align		4
        /*0070*/ 	.byte	0x03, 0x5f
        /*0072*/ 	.short	0x0101


	//----- nvinfo : EIATTR_VRC_CTA_INIT_COUNT
	.align		4
        /*0074*/ 	.byte	0x02, 0x4a
	.zero		1
	.zero		1


	//----- nvinfo : EIATTR_EXIT_INSTR_OFFSETS
	.align		4
        /*0078*/ 	.byte	0x04, 0x1c
        /*007a*/ 	.short	(.L_327 - .L_326)


	//   ....[0]....
.L_326:
        /*007c*/ 	.word	0x00000060


	//   ....[1]....
        /*0080*/ 	.word	0x00000240


	//----- nvinfo : EIATTR_CBANK_PARAM_SIZE
	.align		4
.L_327:
        /*0084*/ 	.byte	0x03, 0x19
        /*0086*/ 	.short	0x0024


	//----- nvinfo : EIATTR_PARAM_CBANK
	.align		4
        /*0088*/ 	.byte	0x04, 0x0a
        /*008a*/ 	.short	(.L_329 - .L_328)
	.align		4
.L_328:
        /*008c*/ 	.word	index@(.nv.constant0._Z14act_mul_kernelILb0ELb0ELb0EEvP6__halfPKS0_iiS3_i)
        /*0090*/ 	.short	0x0380
        /*0092*/ 	.short	0x0024


	//----- nvinfo : EIATTR_SW_WAR
	.align		4
.L_329:
        /*0094*/ 	.byte	0x04, 0x36
        /*0096*/ 	.short	(.L_331 - .L_330)
.L_330:
        /*0098*/ 	.word	0x00000008
.L_331:


//--------------------- .nv.info._Z14act_mul_kernelILb1ELb1ELb0EEvP6__halfPKS0_iiS3_i --------------------------
	.section	.nv.info._Z14act_mul_kernelILb1ELb1ELb0EEvP6__halfPKS0_iiS3_i,"",@"SHT_CUDA_INFO"
	.sectionflags	@""
	.align	4


	//----- nvinfo : EIATTR_CUDA_API_VERSION
	.align		4
        /*0000*/ 	.byte	0x04, 0x37
        /*0002*/ 	.short	(.L_333 - .L_332)
.L_332:
        /*0004*/ 	.word	0x00000082


	//----- nvinfo : EIATTR_KPARAM_INFO
	.align		4
.L_333:
        /*0008*/ 	.byte	0x04, 0x17
        /*000a*/ 	.short	(.L_335 - .L_334)
.L_334:
        /*000c*/ 	.word	0x00000000
        /*0010*/ 	.short	0x0005
        /*0012*/ 	.short	0x0020
        /*0014*/ 	.byte	0x00, 0xf0, 0x11, 0x00


	//----- nvinfo : EIATTR_KPARAM_INFO
	.align		4
.L_335:
        /*0018*/ 	.byte	0x04, 0x17
        /*001a*/ 	.short	(.L_337 - .L_336)
.L_336:
        /*001c*/ 	.word	0x00000000
        /*0020*/ 	.short	0x0004
        /*0022*/ 	.short	0x0018
        /*0024*/ 	.byte	0x00, 0xf5, 0x21, 0x00


	//----- nvinfo : EIATTR_KPARAM_INFO
	.align		4
.L_337:
        /*0028*/ 	.byte	0x04, 0x17
        /*002a*/ 	.short	(.L_339 - .L_338)
.L_338:
        /*002c*/ 	.word	0x00000000
        /*0030*/ 	.short	0x0003
        /*0032*/ 	.short	0x0014
        /*0034*/ 	.byte	0x00, 0xf0, 0x11, 0x00


	//----- nvinfo : EIATTR_KPARAM_INFO
	.align		4
.L_339:
        /*0038*/ 	.byte	0x04, 0x17
        /*003a*/ 	.short	(.L_341 - .L_340)
.L_340:
        /*003c*/ 	.word	0x00000000
        /*0040*/ 	.short	0x0002
        /*0042*/ 	.short	0x0010
        /*0044*/ 	.byte	0x00, 0xf0, 0x11, 0x00


	//----- nvinfo : EIATTR_KPARAM_INFO
	.align		4
.L_341:
        /*0048*/ 	.byte	0x04, 0x17
        /*004a*/ 	.short	(.L_343 - .L_342)
.L_342:
        /*004c*/ 	.word	0x00000000
        /*0050*/ 	.short	0x0001
        /*0052*/ 	.short	0x0008
        /*0054*/ 	.byte	0x00, 0xf5, 0x21, 0x00


	//----- nvinfo : EIATTR_KPARAM_INFO
	.align		4
.L_343:
        /*0058*/ 	.byte	0x04, 0x17
        /*005a*/ 	.short	(.L_345 - .L_344)
.L_344:
        /*005c*/ 	.word	0x00000000
        /*0060*/ 	.short	0x0000
        /*0062*/ 	.short	0x0000
        /*0064*/ 	.byte	0x00, 0xf5, 0x21, 0x00


	//----- nvinfo : EIATTR_SPARSE_MMA_MASK
	.align		4
.L_345:
        /*0068*/ 	.byte	0x03, 0x50
        /*006a*/ 	.short	0x0000


	//----- nvinfo : EIATTR_MAXREG_COUNT
	.align		4
        /*006c*/ 	.byte	0x03, 0x1b
        /*006e*/ 	.short	0x00ff


	//----- nvinfo : EIATTR_MERCURY_ISA_VERSION
	.align		4
        /*0070*/ 	.byte	0x03, 0x5f
        /*0072*/ 	.short	0x0101


	//----- nvinfo : EIATTR_VRC_CTA_INIT_COUNT
	.align		4
        /*0074*/ 	.byte	0x02, 0x4a
	.zero		1
	.zero		1


	//----- nvinfo : EIATTR_EXIT_INSTR_OFFSETS
	.align		4
        /*0078*/ 	.byte	0x04, 0x1c
        /*007a*/ 	.short	(.L_347 - .L_346)


	//   ....[0]....
.L_346:
        /*007c*/ 	.word	0x00000060


	//   ....[1]....
        /*0080*/ 	.word	0x000000e0


	//   ....[2]....
        /*0084*/ 	.word	0x00000350


	//----- nvinfo : EIATTR_CBANK_PARAM_SIZE
	.align		4
.L_347:
        /*0088*/ 	.byte	0x03, 0x19
        /*008a*/ 	.short	0x0024


	//----- nvinfo : EIATTR_PARAM_CBANK
	.align		4
        /*008c*/ 	.byte	0x04, 0x0a
        /*008e*/ 	.short	(.L_349 - .L_348)
	.align		4
.L_348:
        /*0090*/ 	.word	index@(.nv.constant0._Z14act_mul_kernelILb1ELb1ELb0EEvP6__halfPKS0_iiS3_i)
        /*0094*/ 	.short	0x0380
        /*0096*/ 	.short	0x0024


	//----- nvinfo : EIATTR_SW_WAR
	.align		4
.L_349:
        /*0098*/ 	.byte	0x04, 0x36
        /*009a*/ 	.short	(.L_351 - .L_350)
.L_350:
        /*009c*/ 	.word	0x00000008
.L_351:


//--------------------- .nv.info._Z14act_mul_kernelILb1ELb0ELb0EEvP6__halfPKS0_iiS3_i --------------------------
	.section	.nv.info._Z14act_mul_kernelILb1ELb0ELb0EEvP6__halfPKS0_iiS3_i,"",@"SHT_CUDA_INFO"
	.sectionflags	@""
	.align	4


	//----- nvinfo : EIATTR_CUDA_API_VERSION
	.align		4
        /*0000*/ 	.byte	0x04, 0x37
        /*0002*/ 	.short	(.L_353 - .L_352)
.L_352:
        /*0004*/ 	.word	0x00000082


	//----- nvinfo : EIATTR_KPARAM_INFO
	.align		4
.L_353:
        /*0008*/ 	.byte	0x04, 0x17
        /*000a*/ 	.short	(.L_355 - .L_354)
.L_354:
        /*000c*/ 	.word	0x00000000
        /*0010*/ 	.short	0x0005
        /*0012*/ 	.short	0x0020
        /*0014*/ 	.byte	0x00, 0xf0, 0x11, 0x00


	//----- nvinfo : EIATTR_KPARAM_INFO
	.align		4
.L_355:
        /*0018*/ 	.byte	0x04, 0x17
        /*001a*/ 	.short	(.L_357 - .L_356)
.L_356:
        /*001c*/ 	.word	0x00000000
        /*0020*/ 	.short	0x0004
        /*0022*/ 	.short	0x0018
        /*0024*/ 	.byte	0x00, 0xf5, 0x21, 0x00


	//----- nvinfo : EIATTR_KPARAM_INFO
	.align		4
.L_357:
        /*0028*/ 	.byte	0x04, 0x17
        /*002a*/ 	.short	(.L_359 - .L_358)
.L_358:
        /*002c*/ 	.word	0x00000000
        /*0030*/ 	.short	0x0003
        /*0032*/ 	.short	0x0014
        /*0034*/ 	.byte	0x00, 0xf0, 0x11, 0x00


	//----- nvinfo : EIATTR_KPARAM_INFO
	.align		4
.L_359:
        /*0038*/ 	.byte	0x04, 0x17
        /*003a*/ 	.short	(.L_361 - .L_360)
.L_360:
        /*003c*/ 	.word	0x00000000
        /*0040*/ 	.short	0x0002
        /*0042*/ 	.short	0x0010
        /*0044*/ 	.byte	0x00, 0xf0, 0x11, 0x00


	//----- nvinfo : EIATTR_KPARAM_INFO
	.align		4
.L_361:
        /*0048*/ 	.byte	0x04, 0x17
        /*004a*/ 	.short	(.L_363 - .L_362)
.L_362:
        /*004c*/ 	.word	0x00000000
        /*0050*/ 	.short	0x0001
        /*0052*/ 	.short	0x0008
        /*0054*/ 	.byte	0x00, 0xf5, 0x21, 0x00


	//----- nvinfo : EIATTR_KPARAM_INFO
	.align		4
.L_363:
        /*0058*/ 	.byte	0x04, 0x17
        /*005a*/ 	.short	(.L_365 - .L_364)
.L_364:
        /*005c*/ 	.word	0x00000000
        /*0060*/ 	.short	0x0000
        /*0062*/ 	.short	0x0000
        /*0064*/ 	.byte	0x00, 0xf5, 0x21, 0x00


	//----- nvinfo : EIATTR_SPARSE_MMA_MASK
	.align		4
.L_365:
        /*0068*/ 	.byte	0x03, 0x50
        /*006a*/ 	.short	0x0000


	//----- nvinfo : EIATTR_MAXREG_COUNT
	.align		4
        /*006c*/ 	.byte	0x03, 0x1b
        /*006e*/ 	.short	0x00ff


	//----- nvinfo : EIATTR_MERCURY_ISA_VERSION
	.align		4
        /*0070*/ 	.byte	0x03, 0x5f
        /*0072*/ 	.short	0x0101


	//----- nvinfo : EIATTR_VRC_CTA_INIT_COUNT
	.align		4
        /*0074*/ 	.byte	0x02, 0x4a
	.zero		1
	.zero		1


	//----- nvinfo : EIATTR_EXIT_INSTR_OFFSETS
	.align		4
        /*0078*/ 	.byte	0x04, 0x1c
        /*007a*/ 	.short	(.L_367 - .L_366)


	//   ....[0]....
.L_366:
        /*007c*/ 	.word	0x00000060


	//   ....[1]....
        /*0080*/ 	.word	0x000002e0


	//----- nvinfo : EIATTR_CBANK_PARAM_SIZE
	.align		4
.L_367:
        /*0084*/ 	.byte	0x03, 0x19
        /*0086*/ 	.short	0x0024


	//----- nvinfo : EIATTR_PARAM_CBANK
	.align		4
        /*0088*/ 	.byte	0x04, 0x0a
        /*008a*/ 	.short	(.L_369 - .L_368)
	.align		4
.L_368:
        /*008c*/ 	.word	index@(.nv.constant0._Z14act_mul_kernelILb1ELb0ELb0EEvP6__halfPKS0_iiS3_i)
        /*0090*/ 	.short	0x0380
        /*0092*/ 	.short	0x0024


	//----- nvinfo : EIATTR_SW_WAR
	.align		4
.L_369:
        /*0094*/ 	.byte	0x04, 0x36
        /*0096*/ 	.short	(.L_371 - .L_370)
.L_370:
        /*0098*/ 	.word	0x00000008
.L_371:


//--------------------- .nv.info._Z14act_mul_kernelILb0ELb1ELb1EEvP6__halfPKS0_iiS3_i --------------------------
	.section	.nv.info._Z14act_mul_kernelILb0ELb1ELb1EEvP6__halfPKS0_iiS3_i,"",@"SHT_CUDA_INFO"
	.sectionflags	@""
	.align	4


	//----- nvinfo : EIATTR_CUDA_API_VERSION
	.align		4
        /*0000*/ 	.byte	0x04, 0x37
        /*0002*/ 	.short	(.L_373 - .L_372)
.L_372:
        /*0004*/ 	.word	0x00000082


	//----- nvinfo : EIATTR_KPARAM_INFO
	.align		4
.L_373:
        /*0008*/ 	.byte	0x04, 0x17
        /*000a*/ 	.short	(.L_375 - .L_374)
.L_374:
        /*000c*/ 	.word	0x00000000
        /*0010*/ 	.short	0x0005
        /*0012*/ 	.short	0x0020
        /*0014*/ 	.byte	0x00, 0xf0, 0x11, 0x00


	//----- nvinfo : EIATTR_KPARAM_INFO
	.align		4
.L_375:
        /*0018*/ 	.byte	0x04, 0x17
        /*001a*/ 	.short	(.L_377 - .L_376)
.L_376:
        /*001c*/ 	.word	0x00000000
        /*0020*/ 	.short	0x0004
        /*0022*/ 	.short	0x0018
        /*0024*/ 	.byte	0x00, 0xf5, 0x21, 0x00


	//----- nvinfo : EIATTR_KPARAM_INFO
	.align		4
.L_377:
        /*0028*/ 	.byte	0x04, 0x17
        /*002a*/ 	.short	(.L_379 - .L_378)
.L_378:
        /*002c*/ 	.word	0x00000000
        /*0030*/ 	.short	0x0003
        /*0032*/ 	.short	0x0014
        /*0034*/ 	.byte	0x00, 0xf0, 0x11, 0x00


	//----- nvinfo : EIATTR_KPARAM_INFO
	.align		4
.L_379:
        /*0038*/ 	.byte	0x04, 0x17
        /*003a*/ 	.short	(.L_381 - .L_380)
.L_380:
        /*003c*/ 	.word	0x00000000
        /*0040*/ 	.short	0x0002
        /*0042*/ 	.short	0x0010
        /*0044*/ 	.byte	0x00, 0xf0, 0x11, 0x00


	//----- nvinfo : EIATTR_KPARAM_INFO
	.align		4
.L_381:
        /*0048*/ 	.byte	0x04, 0x17
        /*004a*/ 	.short	(.L_383 - .L_382)
.L_382:
        /*004c*/ 	.word	0x00000000
        /*0050*/ 	.short	0x0001
        /*0052*/ 	.short	0x0008
        /*0054*/ 	.byte	0x00, 0xf5, 0x21, 0x00


	//----- nvinfo : EIATTR_KPARAM_INFO
	.align		4
.L_383:
        /*0058*/ 	.byte	0x04, 0x17
        /*005a*/ 	.short	(.L_385 - .L_384)
.L_384:
        /*005c*/ 	.word	0x00000000
        /*0060*/ 	.short	0x0000
        /*0062*/ 	.short	0x0000
        /*0064*/ 	.byte	0x00, 0xf5, 0x21, 0x00


	//----- nvinfo : EIATTR_SPARSE_MMA_MASK
	.align		4
.L_385:
        /*0068*/ 	.byte	0x03, 0x50
        /*006a*/ 	.short	0x0000


	//----- nvinfo : EIATTR_MAXREG_COUNT
	.align		4
        /*006c*/ 	.byte	0x03, 0x1b
        /*006e*/ 	.short	0x00ff


	//----- nvinfo : EIATTR_MERCURY_ISA_VERSION
	.align		4
        /*0070*/ 	.byte	0x03, 0x5f
        /*0072*/ 	.short	0x0101


	//----- nvinfo : EIATTR_VRC_CTA_INIT_COUNT
	.align		4
        /*0074*/ 	.byte	0x02, 0x4a
	.zero		1
	.zero		1


	//----- nvinfo : EIATTR_EXIT_INSTR_OFFSETS
	.align		4
        /*0078*/ 	.byte	0x04, 0x1c
        /*007a*/ 	.short	(.L_387 - .L_386)


	//   ....[0]....
.L_386:
        /*007c*/ 	.word	0x00000060


	//   ....[1]....
        /*0080*/ 	.word	0x000000e0


	//   ....[2]....
        /*0084*/ 	.word	0x000002e0


	//----- nvinfo : EIATTR_CBANK_PARAM_SIZE
	.align		4
.L_387:
        /*0088*/ 	.byte	0x03, 0x19
        /*008a*/ 	.short	0x0024


	//----- nvinfo : EIATTR_PARAM_CBANK
	.align		4
        /*008c*/ 	.byte	0x04, 0x0a
        /*008e*/ 	.short	(.L_389 - .L_388)
	.align		4
.L_388:
        /*0090*/ 	.word	index@(.nv.constant0._Z14act_mul_kernelILb0ELb1ELb1EEvP6__halfPKS0_iiS3_i)
        /*0094*/ 	.short	0x0380
        /*0096*/ 	.short	0x0024


	//----- nvinfo : EIATTR_SW_WAR
	.align		4
.L_389:
        /*0098*/ 	.byte	0x04, 0x36
        /*009a*/ 	.short	(.L_391 - .L_390)
.L_390:
        /*009c*/ 	.word	0x00000008
.L_391:


//--------------------- .nv.info._Z14act_mul_kernelILb0ELb0ELb1EEvP6__halfPKS0_iiS3_i --------------------------
	.section	.nv.info._Z14act_mul_kernelILb0ELb0ELb1EEvP6__halfPKS0_iiS3_i,"",@"SHT_CUDA_INFO"
	.sectionflags	@""
	.align	4


	//----- nvinfo : EIATTR_CUDA_API_VERSION
	.align		4
        /*0000*/ 	.byte	0x04, 0x37
        /*0002*/ 	.short	(.L_393 - .L_392)
.L_392:
        /*0004*/ 	.word	0x00000082


	//----- nvinfo : EIATTR_KPARAM_INFO
	.align		4
.L_393:
        /*0008*/ 	.byte	0x04, 0x17
        /*000a*/ 	.short	(.L_395 - .L_394)
.L_394:
        /*000c*/ 	.word	0x00000000
        /*0010*/ 	.short	0x0005
        /*0012*/ 	.short	0x0020
        /*0014*/ 	.byte	0x00, 0xf0, 0x11, 0x00


	//----- nvinfo : EIATTR_KPARAM_INFO
	.align		4
.L_395:
        /*0018*/ 	.byte	0x04, 0x17
        /*001a*/ 	.short	(.L_397 - .L_396)
.L_396:
        /*001c*/ 	.word	0x00000000
        /*0020*/ 	.short	0x0004
        /*0022*/ 	.short	0x0018
        /*0024*/ 	.byte	0x00, 0xf5, 0x21, 0x00


	//----- nvinfo : EIATTR_KPARAM_INFO
	.align		4
.L_397:
        /*0028*/ 	.byte	0x04, 0x17
        /*002a*/ 	.short	(.L_399 - .L_398)
.L_398:
        /*002c*/ 	.word	0x00000000
        /*0030*/ 	.short	0x0003
        /*0032*/ 	.short	0x0014
        /*0034*/ 	.byte	0x00, 0xf0, 0x11, 0x00


	//----- nvinfo : EIATTR_KPARAM_INFO
	.align		4
.L_399:
        /*0038*/ 	.byte	0x04, 0x17
        /*003a*/ 	.short	(.L_401 - .L_400)
.L_400:
        /*003c*/ 	.word	0x00000000
        /*0040*/ 	.short	0x0002
        /*0042*/ 	.short	0x0010
        /*0044*/ 	.byte	0x00, 0xf0, 0x11, 0x00


	//----- nvinfo : EIATTR_KPARAM_INFO
	.align		4
.L_401:
        /*0048*/ 	.byte	0x04, 0x17
        /*004a*/ 	.short	(.L_403 - .L_402)
.L_402:
        /*004c*/ 	.word	0x00000000
        /*0050*/ 	.short	0x0001
        /*0052*/ 	.short	0x0008
        /*0054*/ 	.byte	0x00, 0xf5, 0x21, 0x00


	//----- nvinfo : EIATTR_KPARAM_INFO
	.align		4
.L_403:
        /*0058*/ 	.byte	0x04, 0x17
        /*005a*/ 	.short	(.L_405 - .L_404)
.L_404:
        /*005c*/ 	.word	0x00000000
        /*0060*/ 	.short	0x0000
        /*0062*/ 	.short	0x0000
        /*0064*/ 	.byte	0x00, 0xf5, 0x21, 0x00


	//----- nvinfo : EIATTR_SPARSE_MMA_MASK
	.align		4
.L_405:
        /*0068*/ 	.byte	0x03, 0x50
        /*006a*/ 	.short	0x0000


	//----- nvinfo : EIATTR_MAXREG_COUNT
	.align		4
        /*006c*/ 	.byte	0x03, 0x1b
        /*006e*/ 	.short	0x00ff


	//----- nvinfo : EIATTR_MERCURY_ISA_VERSION
	.align		4
        /*0070*/ 	.byte	0x03, 0x5f
        /*0072*/ 	.short	0x0101


	//----- nvinfo : EIATTR_VRC_CTA_INIT_COUNT
	.align		4
        /*0074*/ 	.byte	0x02, 0x4a
	.zero		1
	.zero		1


	//----- nvinfo : EIATTR_EXIT_INSTR_OFFSETS
	.align		4
        /*0078*/ 	.byte	0x04, 0x1c
        /*007a*/ 	.short	(.L_407 - .L_406)


	//   ....[0]....
.L_406:
        /*007c*/ 	.word	0x00000060


	//   ....[1]....
        /*0080*/ 	.word	0x00000270


	//----- nvinfo : EIATTR_CBANK_PARAM_SIZE
	.align		4
.L_407:
        /*0084*/ 	.byte	0x03, 0x19
        /*0086*/ 	.short	0x0024


	//----- nvinfo : EIATTR_PARAM_CBANK
	.align		4
        /*0088*/ 	.byte	0x04, 0x0a
        /*008a*/ 	.short	(.L_409 - .L_408)
	.align		4
.L_408:
        /*008c*/ 	.word	index@(.nv.constant0._Z14act_mul_kernelILb0ELb0ELb1EEvP6__halfPKS0_iiS3_i)
        /*0090*/ 	.short	0x0380
        /*0092*/ 	.short	0x0024


	//----- nvinfo : EIATTR_SW_WAR
	.align		4
.L_409:
        /*0094*/ 	.byte	0x04, 0x36
        /*0096*/ 	.short	(.L_411 - .L_410)
.L_410:
        /*0098*/ 	.word	0x00000008
.L_411:


//--------------------- .nv.info._Z14act_mul_kernelILb1ELb1ELb1EEvP6__halfPKS0_iiS3_i --------------------------
	.section	.nv.info._Z14act_mul_kernelILb1ELb1ELb1EEvP6__halfPKS0_iiS3_i,"",@"SHT_CUDA_INFO"
	.sectionflags	@""
	.align	4


	//----- nvinfo : EIATTR_CUDA_API_VERSION
	.align		4
        /*0000*/ 	.byte	0x04, 0x37
        /*0002*/ 	.short	(.L_413 - .L_412)
.L_412:
        /*0004*/ 	.word	0x00000082


	//----- nvinfo : EIATTR_KPARAM_INFO
	.align		4
.L_413:
        /*0008*/ 	.byte	0x04, 0x17
        /*000a*/ 	.short	(.L_415 - .L_414)
.L_414:
        /*000c*/ 	.word	0x00000000
        /*0010*/ 	.short	0x0005
        /*0012*/ 	.short	0x0020
        /*0014*/ 	.byte	0x00, 0xf0, 0x11, 0x00


	//----- nvinfo : EIATTR_KPARAM_INFO
	.align		4
.L_415:
        /*0018*/ 	.byte	0x04, 0x17
        /*001a*/ 	.short	(.L_417 - .L_416)
.L_416:
        /*001c*/ 	.word	0x00000000
        /*0020*/ 	.short	0x0004
        /*0022*/ 	.short	0x0018
        /*0024*/ 	.byte	0x00, 0xf5, 0x21, 0x00


	//----- nvinfo : EIATTR_KPARAM_INFO
	.align		4
.L_417:
        /*0028*/ 	.byte	0x04, 0x17
        /*002a*/ 	.short	(.L_419 - .L_418)
.L_418:
        /*002c*/ 	.word	0x00000000
        /*0030*/ 	.short	0x0003
        /*0032*/ 	.short	0x0014
        /*0034*/ 	.byte	0x00, 0xf0, 0x11, 0x00


	//----- nvinfo : EIATTR_KPARAM_INFO
	.align		4
.L_419:
        /*0038*/ 	.byte	0x04, 0x17
        /*003a*/ 	.short	(.L_421 - .L_420)
.L_420:
        /*003c*/ 	.word	0x00000000
        /*0040*/ 	.short	0x0002
        /*0042*/ 	.short	0x0010
        /*0044*/ 	.byte	0x00, 0xf0, 0x11, 0x00


	//----- nvinfo : EIATTR_KPARAM_INFO
	.align		4
.L_421:
        /*0048*/ 	.byte	0x04, 0x17
        /*004a*/ 	.short	(.L_423 - .L_422)
.L_422:
        /*004c*/ 	.word	0x00000000
        /*0050*/ 	.short	0x0001
        /*0052*/ 	.short	0x0008
        /*0054*/ 	.byte	0x00, 0xf5, 0x21, 0x00


	//----- nvinfo : EIATTR_KPARAM_INFO
	.align		4
.L_423:
        /*0058*/ 	.byte	0x04, 0x17
        /*005a*/ 	.short	(.L_425 - .L_424)
.L_424:
        /*005c*/ 	.word	0x00000000
        /*0060*/ 	.short	0x0000
        /*0062*/ 	.short	0x0000
        /*0064*/ 	.byte	0x00, 0xf5, 0x21, 0x00


	//----- nvinfo : EIATTR_SPARSE_MMA_MASK
	.align		4
.L_425:
        /*0068*/ 	.byte	0x03, 0x50
        /*006a*/ 	.short	0x0000


	//----- nvinfo : EIATTR_MAXREG_COUNT
	.align		4
        /*006c*/ 	.byte	0x03, 0x1b
        /*006e*/ 	.short	0x00ff


	//----- nvinfo : EIATTR_MERCURY_ISA_VERSION
	.align		4
        /*0070*/ 	.byte	0x03, 0x5f
        /*0072*/ 	.short	0x0101


	//----- nvinfo : EIATTR_VRC_CTA_INIT_COUNT
	.align		4
        /*0074*/ 	.byte	0x02, 0x4a
	.zero		1
	.zero		1


	//----- nvinfo : EIATTR_EXIT_INSTR_OFFSETS
	.align		4
        /*0078*/ 	.byte	0x04, 0x1c
        /*007a*/ 	.short	(.L_427 - .L_426)


	//   ....[0]....
.L_426:
        /*007c*/ 	.word	0x00000060


	//   ....[1]....
        /*0080*/ 	.word	0x000000e0


	//   ....[2]....
        /*0084*/ 	.word	0x00000400


	//----- nvinfo : EIATTR_CBANK_PARAM_SIZE
	.align		4
.L_427:
        /*0088*/ 	.byte	0x03, 0x19
        /*008a*/ 	.short	0x0024


	//----- nvinfo : EIATTR_PARAM_CBANK
	.align		4
        /*008c*/ 	.byte	0x04, 0x0a
        /*008e*/ 	.short	(.L_429 - .L_428)
	.align		4
.L_428:
        /*0090*/ 	.word	index@(.nv.constant0._Z14act_mul_kernelILb1ELb1ELb1EEvP6__halfPKS0_iiS3_i)
        /*0094*/ 	.short	0x0380
        /*0096*/ 	.short	0x0024


	//----- nvinfo : EIATTR_SW_WAR
	.align		4
.L_429:
        /*0098*/ 	.byte	0x04, 0x36
        /*009a*/ 	.short	(.L_431 - .L_430)
.L_430:
        /*009c*/ 	.word	0x00000008
.L_431:


//--------------------- .nv.info._Z14act_mul_kernelILb1ELb0ELb1EEvP6__halfPKS0_iiS3_i --------------------------
	.section	.nv.info._Z14act_mul_kernelILb1ELb0ELb1EEvP6__halfPKS0_iiS3_i,"",@"SHT_CUDA_INFO"
	.sectionflags	@""
	.align	4


	//----- nvinfo : EIATTR_CUDA_API_VERSION
	.align		4
        /*0000*/ 	.byte	0x04, 0x37
        /*0002*/ 	.short	(.L_433 - .L_432)
.L_432:
        /*0004*/ 	.word	0x00000082


	//----- nvinfo : EIATTR_KPARAM_INFO
	.align		4
.L_433:
        /*0008*/ 	.byte	0x04, 0x17
        /*000a*/ 	.short	(.L_435 - .L_434)
.L_434:
        /*000c*/ 	.word	0x00000000
        /*0010*/ 	.short	0x0005
        /*0012*/ 	.short	0x0020
        /*0014*/ 	.byte	0x00, 0xf0, 0x11, 0x00


	//----- nvinfo : EIATTR_KPARAM_INFO
	.align		4
.L_435:
        /*0018*/ 	.byte	0x04, 0x17
        /*001a*/ 	.short	(.L_437 - .L_436)
.L_436:
        /*001c*/ 	.word	0x00000000
        /*0020*/ 	.short	0x0004
        /*0022*/ 	.short	0x0018
        /*0024*/ 	.byte	0x00, 0xf5, 0x21, 0x00


	//----- nvinfo : EIATTR_KPARAM_INFO
	.align		4
.L_437:
        /*0028*/ 	.byte	0x04, 0x17
        /*002a*/ 	.short	(.L_439 - .L_438)
.L_438:
        /*002c*/ 	.word	0x00000000
        /*0030*/ 	.short	0x0003
        /*0032*/ 	.short	0x0014
        /*0034*/ 	.byte	0x00, 0xf0, 0x11, 0x00


	//----- nvinfo : EIATTR_KPARAM_INFO
	.align		4
.L_439:
        /*0038*/ 	.byte	0x04, 0x17
        /*003a*/ 	.short	(.L_441 - .L_440)
.L_440:
        /*003c*/ 	.word	0x00000000
        /*0040*/ 	.short	0x0002
        /*0042*/ 	.short	0x0010
        /*0044*/ 	.byte	0x00, 0xf0, 0x11, 0x00


	//----- nvinfo : EIATTR_KPARAM_INFO
	.align		4
.L_441:
        /*0048*/ 	.byte	0x04, 0x17
        /*004a*/ 	.short	(.L_443 - .L_442)
.L_442:
        /*004c*/ 	.word	0x00000000
        /*0050*/ 	.short	0x0001
        /*0052*/ 	.short	0x0008
        /*0054*/ 	.byte	0x00, 0xf5, 0x21, 0x00


	//----- nvinfo : EIATTR_KPARAM_INFO
	.align		4
.L_443:
        /*0058*/ 	.byte	0x04, 0x17
        /*005a*/ 	.short	(.L_445 - .L_444)
.L_444:
        /*005c*/ 	.word	0x00000000
        /*0060*/ 	.short	0x0000
        /*0062*/ 	.short	0x0000
        /*0064*/ 	.byte	0x00, 0xf5, 0x21, 0x00


	//----- nvinfo : EIATTR_SPARSE_MMA_MASK
	.align		4
.L_445:
        /*0068*/ 	.byte	0x03, 0x50
        /*006a*/ 	.short	0x0000


	//----- nvinfo : EIATTR_MAXREG_COUNT
	.align		4
        /*006c*/ 	.byte	0x03, 0x1b
        /*006e*/ 	.short	0x00ff


	//----- nvinfo : EIATTR_MERCURY_ISA_VERSION
	.align		4
        /*0070*/ 	.byte	0x03, 0x5f
        /*0072*/ 	.short	0x0101


	//----- nvinfo : EIATTR_VRC_CTA_INIT_COUNT
	.align		4
        /*0074*/ 	.byte	0x02, 0x4a
	.zero		1
	.zero		1


	//----- nvinfo : EIATTR_EXIT_INSTR_OFFSETS
	.align		4
        /*0078*/ 	.byte	0x04, 0x1c
        /*007a*/ 	.short	(.L_447 - .L_446)


	//   ....[0]....
.L_446:
        /*007c*/ 	.word	0x00000060


	//   ....[1]....
        /*0080*/ 	.word	0x00000390


	//----- nvinfo : EIATTR_CBANK_PARAM_SIZE
	.align		4
.L_447:
        /*0084*/ 	.byte	0x03, 0x19
        /*0086*/ 	.short	0x0024


	//----- nvinfo : EIATTR_PARAM_CBANK
	.align		4
        /*0088*/ 	.byte	0x04, 0x0a
        /*008a*/ 	.short	(.L_449 - .L_448)
	.align		4
.L_448:
        /*008c*/ 	.word	index@(.nv.constant0._Z14act_mul_kernelILb1ELb0ELb1EEvP6__halfPKS0_iiS3_i)
        /*0090*/ 	.short	0x0380
        /*0092*/ 	.short	0x0024


	//----- nvinfo : EIATTR_SW_WAR
	.align		4
.L_449:
        /*0094*/ 	.byte	0x04, 0x36
        /*0096*/ 	.short	(.L_451 - .L_450)
.L_450:
        /*0098*/ 	.word	0x00000008
.L_451:


//--------------------- .nv.info._Z27softmax128_topk_norm_kernelP6__halfii --------------------------
	.section	.nv.info._Z27softmax128_topk_norm_kernelP6__halfii,"",@"SHT_CUDA_INFO"
	.sectionflags	@""
	.align	4


	//----- nvinfo : EIATTR_CUDA_API_VERSION
	.align		4
        /*0000*/ 	.byte	0x04, 0x37
        /*0002*/ 	.short	(.L_453 - .L_452)
.L_452:
        /*0004*/ 	.word	0x00000082


	//----- nvinfo : EIATTR_KPARAM_INFO
	.align		4
.L_453:
        /*0008*/ 	.byte	0x04, 0x17
        /*000a*/ 	.short	(.L_455 - .L_454)
.L_454:
        /*000c*/ 	.word	0x00000000
        /*0010*/ 	.short	0x0002
        /*0012*/ 	.short	0x000c
        /*0014*/ 	.byte	0x00, 0xf0, 0x11, 0x00


	//----- nvinfo : EIATTR_KPARAM_INFO
	.align		4
.L_455:
        /*0018*/ 	.byte	0x04, 0x17
        /*001a*/ 	.short	(.L_457 - .L_456)
.L_456:
        /*001c*/ 	.word	0x00000000
        /*0020*/ 	.short	0x0001
        /*0022*/ 	.short	0x0008
        /*0024*/ 	.byte	0x00, 0xf0, 0x11, 0x00


	//----- nvinfo : EIATTR_KPARAM_INFO
	.align		4
.L_457:
        /*0028*/ 	.byte	0x04, 0x17
        /*002a*/ 	.short	(.L_459 - .L_458)
.L_458:
        /*002c*/ 	.word	0x00000000
        /*0030*/ 	.short	0x0000
        /*0032*/ 	.short	0x0000
        /*0034*/ 	.byte	0x00, 0xf5, 0x21, 0x00


	//----- nvinfo : EIATTR_SPARSE_MMA_MASK
	.align		4
.L_459:
        /*0038*/ 	.byte	0x03, 0x50
        /*003a*/ 	.short	0x0000


	//----- nvinfo : EIATTR_MAXREG_COUNT
	.align		4
        /*003c*/ 	.byte	0x03, 0x1b
        /*003e*/ 	.short	0x00ff


	//----- nvinfo : EIATTR_MERCURY_ISA_VERSION
	.align		4
        /*0040*/ 	.byte	0x03, 0x5f
        /*0042*/ 	.short	0x0101


	//----- nvinfo : EIATTR_VRC_CTA_INIT_COUNT
	.align		4
        /*0044*/ 	.byte	0x02, 0x4a
	.zero		1
	.zero		1


	//----- nvinfo : EIATTR_EXIT_INSTR_OFFSETS
	.align		4
        /*0048*/ 	.byte	0x04, 0x1c
        /*004a*/ 	.short	(.L_461 - .L_460)


	//   ....[0]....
.L_460:
        /*004c*/ 	.word	0x00000070


	//   ....[1]....
        /*0050*/ 	.word	0x000075d0


	//----- nvinfo : EIATTR_CBANK_PARAM_SIZE
	.align		4
.L_461:
        /*0054*/ 	.byte	0x03, 0x19
        /*0056*/ 	.short	0x0010


	//----- nvinfo : EIATTR_PARAM_CBANK
	.align		4
        /*0058*/ 	.byte	0x04, 0x0a
        /*005a*/ 	.short	(.L_463 - .L_462)
	.align		4
.L_462:
        /*005c*/ 	.word	index@(.nv.constant0._Z27softmax128_topk_norm_kernelP6__halfii)
        /*0060*/ 	.short	0x0380
        /*0062*/ 	.short	0x0010


	//----- nvinfo : EIATTR_SW_WAR
	.align		4
.L_463:
        /*0064*/ 	.byte	0x04, 0x36
        /*0066*/ 	.short	(.L_465 - .L_464)
.L_464:
        /*0068*/ 	.word	0x00000008
.L_465:


//--------------------- .nv.info._Z25softmax4_topk_norm_kernelP6__halfii --------------------------
	.section	.nv.info._Z25softmax4_topk_norm_kernelP6__halfii,"",@"SHT_CUDA_INFO"
	.sectionflags	@""
	.align	4


	//----- nvinfo : EIATTR_CUDA_API_VERSION
	.align		4
        /*0000*/ 	.byte	0x04, 0x37
        /*0002*/ 	.short	(.L_467 - .L_466)
.L_466:
        /*0004*/ 	.word	0x00000082


	//----- nvinfo : EIATTR_KPARAM_INFO
	.align		4
.L_467:
        /*0008*/ 	.byte	0x04, 0x17
        /*000a*/ 	.short	(.L_469 - .L_468)
.L_468:
        /*000c*/ 	.word	0x00000000
        /*0010*/ 	.short	0x0002
        /*0012*/ 	.short	0x000c
        /*0014*/ 	.byte	0x00, 0xf0, 0x11, 0x00


	//----- nvinfo : EIATTR_KPARAM_INFO
	.align		4
.L_469:
        /*0018*/ 	.byte	0x04, 0x17
        /*001a*/ 	.short	(.L_471 - .L_470)
.L_470:
        /*001c*/ 	.word	0x00000000
        /*0020*/ 	.short	0x0001
        /*0022*/ 	.short	0x0008
        /*0024*/ 	.byte	0x00, 0xf0, 0x11, 0x00


	//----- nvinfo : EIATTR_KPARAM_INFO
	.align		4
.L_471:
        /*0028*/ 	.byte	0x04, 0x17
        /*002a*/ 	.short	(.L_473 - .L_472)
.L_472:
        /*002c*/ 	.word	0x00000000
        /*0030*/ 	.short	0x0000
        /*0032*/ 	.short	0x0000
        /*0034*/ 	.byte	0x00, 0xf5, 0x21, 0x00


	//----- nvinfo : EIATTR_SPARSE_MMA_MASK
	.align		4
.L_473:
        /*0038*/ 	.byte	0x03, 0x50
        /*003a*/ 	.short	0x0000


	//----- nvinfo : EIATTR_MAXREG_COUNT
	.align		4
        /*003c*/ 	.byte	0x03, 0x1b
        /*003e*/ 	.short	0x00ff


	//----- nvinfo : EIATTR_NUM_BARRIERS
	.align		4
        /*0040*/ 	.byte	0x02, 0x4c
        /*0042*/ 	.byte	0x01
	.zero		1


	//----- nvinfo : EIATTR_MERCURY_ISA_VERSION
	.align		4
        /*0044*/ 	.byte	0x03, 0x5f
        /*0046*/ 	.short	0x0101


	//----- nvinfo : EIATTR_VRC_CTA_INIT_COUNT
	.align		4
        /*0048*/ 	.byte	0x02, 0x4a
	.zero		1
	.zero		1


	//----- nvinfo : EIATTR_EXIT_INSTR_OFFSETS
	.align		4
        /*004c*/ 	.byte	0x04, 0x1c
        /*004e*/ 	.short	(.L_475 - .L_474)


	//   ....[0]....
.L_474:
        /*0050*/ 	.word	0x00000060


	//   ....[1]....
        /*0054*/ 	.word	0x00000e80


	//----- nvinfo : EIATTR_CBANK_PARAM_SIZE
	.align		4
.L_475:
        /*0058*/ 	.byte	0x03, 0x19
        /*005a*/ 	.short	0x0010


	//----- nvinfo : EIATTR_PARAM_CBANK
	.align		4
        /*005c*/ 	.byte	0x04, 0x0a
        /*005e*/ 	.short	(.L_477 - .L_476)
	.align		4
.L_476:
        /*0060*/ 	.word	index@(.nv.constant0._Z25softmax4_topk_norm_kernelP6__halfii)
        /*0064*/ 	.short	0x0380
        /*0066*/ 	.short	0x0010


	//----- nvinfo : EIATTR_SW_WAR
	.align		4
.L_477:
        /*0068*/ 	.byte	0x04, 0x36
        /*006a*/ 	.short	(.L_479 - .L_478)
.L_478:
        /*006c*/ 	.word	0x00000008
.L_479:


//--------------------- .nv.info._Z25softmax8_topk_norm_kernelP6__halfii --------------------------
	.section	.nv.info._Z25softmax8_topk_norm_kernelP6__halfii,"",@"SHT_CUDA_INFO"
	.sectionflags	@""
	.align	4


	//----- nvinfo : EIATTR_CUDA_API_VERSION
	.align		4
        /*0000*/ 	.byte	0x04, 0x37
        /*0002*/ 	.short	(.L_481 - .L_480)
.L_480:
        /*0004*/ 	.word	0x00000082


	//----- nvinfo : EIATTR_KPARAM_INFO
	.align		4
.L_481:
        /*0008*/ 	.byte	0x04, 0x17
        /*000a*/ 	.short	(.L_483 - .L_482)
.L_482:
        /*000c*/ 	.word	0x00000000
        /*0010*/ 	.short	0x0002
        /*0012*/ 	.short	0x000c
        /*0014*/ 	.byte	0x00, 0xf0, 0x11, 0x00


	//----- nvinfo : EIATTR_KPARAM_INFO
	.align		4
.L_483:
        /*0018*/ 	.byte	0x04, 0x17
        /*001a*/ 	.short	(.L_485 - .L_484)
.L_484:
        /*001c*/ 	.word	0x00000000
        /*0020*/ 	.short	0x0001
        /*0022*/ 	.short	0x0008
        /*0024*/ 	.byte	0x00, 0xf0, 0x11, 0x00


	//----- nvinfo : EIATTR_KPARAM_INFO
	.align		4
.L_485:
        /*0028*/ 	.byte	0x04, 0x17
        /*002a*/ 	.short	(.L_487 - .L_486)
.L_486:
        /*002c*/ 	.word	0x00000000
        /*0030*/ 	.short	0x0000
        /*0032*/ 	.short	0x0000
        /*0034*/ 	.byte	0x00, 0xf5, 0x21, 0x00


	//----- nvinfo : EIATTR_SPARSE_MMA_MASK
	.align		4
.L_487:
        /*0038*/ 	.byte	0x03, 0x50
        /*003a*/ 	.short	0x0000


	//----- nvinfo : EIATTR_MAXREG_COUNT
	.align		4
        /*003c*/ 	.byte	0x03, 0x1b
        /*003e*/ 	.short	0x00ff


	//----- nvinfo : EIATTR_NUM_BARRIERS
	.align		4
        /*0040*/ 	.byte	0x02, 0x4c
        /*0042*/ 	.byte	0x01
	.zero		1


	//----- nvinfo : EIATTR_MERCURY_ISA_VERSION
	.align		4
        /*0044*/ 	.byte	0x03, 0x5f
        /*0046*/ 	.short	0x0101


	//----- nvinfo : EIATTR_VRC_CTA_INIT_COUNT
	.align		4
        /*0048*/ 	.byte	0x02, 0x4a
	.zero		1
	.zero		1


	//----- nvinfo : EIATTR_EXIT_INSTR_OFFSETS
	.align		4
        /*004c*/ 	.byte	0x04, 0x1c
        /*004e*/ 	.short	(.L_489 - .L_488)


	//   ....[0]....
.L_488:
        /*0050*/ 	.word	0x00000060


	//   ....[1]....
        /*0054*/ 	.word	0x00001a90


	//----- nvinfo : EIATTR_CBANK_PARAM_SIZE
	.align		4
.L_489:
        /*0058*/ 	.byte	0x03, 0x19
        /*005a*/ 	.short	0x0010


	//----- nvinfo : EIATTR_PARAM_CBANK
	.align		4
        /*005c*/ 	.byte	0x04, 0x0a
        /*005e*/ 	.short	(.L_491 - .L_490)
	.align		4
.L_490:
        /*0060*/ 	.word	index@(.nv.constant0._Z25softmax8_topk_norm_kernelP6__halfii)
        /*0064*/ 	.short	0x0380
        /*0066*/ 	.short	0x0010


	//----- nvinfo : EIATTR_SW_WAR
	.align		4
.L_491:
        /*0068*/ 	.byte	0x04, 0x36
        /*006a*/ 	.short	(.L_493 - .L_492)
.L_492:
        /*006c*/ 	.word	0x00000008
.L_493:


//--------------------- .nv.info._Z26softmax16_topk_norm_kernelP6__halfii --------------------------
	.section	.nv.info._Z26softmax16_topk_norm_kernelP6__halfii,"",@"SHT_CUDA_INFO"
	.sectionflags	@""
	.align	4


	//----- nvinfo : EIATTR_CUDA_API_VERSION
	.align		4
        /*0000*/ 	.byte	0x04, 0x37
        /*0002*/ 	.short	(.L_495 - .L_494)
.L_494:
        /*0004*/ 	.word	0x00000082


	//----- nvinfo : EIATTR_KPARAM_INFO
	.align		4
.L_495:
        /*0008*/ 	.byte	0x04, 0x17
        /*000a*/ 	.short	(.L_497 - .L_496)
.L_496:
        /*000c*/ 	.word	0x00000000
        /*0010*/ 	.short	0x0002
        /*0012*/ 	.short	0x000c
        /*0014*/ 	.byte	0x00, 0xf0, 0x11, 0x00


	//----- nvinfo : EIATTR_KPARAM_INFO
	.align		4
.L_497:
        /*0018*/ 	.byte	0x04, 0x17
        /*001a*/ 	.short	(.L_499 - .L_498)
.L_498:
        /*001c*/ 	.word	0x00000000
        /*0020*/ 	.short	0x0001
        /*0022*/ 	.short	0x0008
        /*0024*/ 	.byte	0x00, 0xf0, 0x11, 0x00


	//----- nvinfo : EIATTR_KPARAM_INFO
	.align		4
.L_499:
        /*0028*/ 	.byte	0x04, 0x17
        /*002a*/ 	.short	(.L_501 - .L_500)
.L_500:
        /*002c*/ 	.word	0x00000000
        /*0030*/ 	.short	0x0000
        /*0032*/ 	.short	0x0000
        /*0034*/ 	.byte	0x00, 0xf5, 0x21, 0x00


	//----- nvinfo : EIATTR_SPARSE_MMA_MASK
	.align		4
.L_501:
        /*0038*/ 	.byte	0x03, 0x50
        /*003a*/ 	.short	0x0000


	//----- nvinfo : EIATTR_MAXREG_COUNT
	.align		4
        /*003c*/ 	.byte	0x03, 0x1b
        /*003e*/ 	.short	0x00ff


	//----- nvinfo : EIATTR_NUM_BARRIERS
	.align		4
        /*0040*/ 	.byte	0x02, 0x4c
        /*0042*/ 	.byte	0x01
	.zero		1


	//----- nvinfo : EIATTR_MERCURY_ISA_VERSION
	.align		4
        /*0044*/ 	.byte	0x03, 0x5f
        /*0046*/ 	.short	0x0101


	//----- nvinfo : EIATTR_VRC_CTA_INIT_COUNT
	.align		4
        /*0048*/ 	.byte	0x02, 0x4a
	.zero		1
	.zero		1


	//----- nvinfo : EIATTR_EXIT_INSTR_OFFSETS
	.align		4
        /*004c*/ 	.byte	0x04, 0x1c
        /*004e*/ 	.short	(.L_503 - .L_502)


	//   ....[0]....
.L_502:
        /*0050*/ 	.word	0x00000060


	//   ....[1]....
        /*0054*/ 	.word	0x00002620


	//----- nvinfo : EIATTR_CBANK_PARAM_SIZE
	.align		4
.L_503:
        /*0058*/ 	.byte	0x03, 0x19
        /*005a*/ 	.short	0x0010


	//----- nvinfo : EIATTR_PARAM_CBANK
	.align		4
        /*005c*/ 	.byte	0x04, 0x0a
        /*005e*/ 	.short	(.L_505 - .L_504)
	.align		4
.L_504:
        /*0060*/ 	.word	index@(.nv.constant0._Z26softmax16_topk_norm_kernelP6__halfii)
        /*0064*/ 	.short	0x0380
        /*0066*/ 	.short	0x0010


	//----- nvinfo : EIATTR_SW_WAR
	.align		4
.L_505:
        /*0068*/ 	.byte	0x04, 0x36
        /*006a*/ 	.short	(.L_507 - .L_506)
.L_506:
        /*006c*/ 	.word	0x00000008
.L_507:


//--------------------- .nv.callgraph             --------------------------
	.section	.nv.callgraph,"",@"SHT_CUDA_CALLGRAPH"
	.align	4
	.sectionentsize	8
	.align		4
        /*0000*/ 	.word	0x00000000
	.align		4
        /*0004*/ 	.word	0xffffffff
	.align		4
        /*0008*/ 	.word	0x00000000
	.align		4
        /*000c*/ 	.word	0xfffffffe
	.align		4
        /*0010*/ 	.word	0x00000000
	.align		4
        /*0014*/ 	.word	0xfffffffd
	.align		4
        /*0018*/ 	.word	0x00000000
	.align		4
        /*001c*/ 	.word	0xfffffffc


//--------------------- .nv.constant4             --------------------------
	.section	.nv.constant4,"a",@progbits
	.align	8
	.align		8
.nv.constant4:
        /*0000*/ 	.dword	_ZN38_INTERNAL_68092960_8_q_mlp_cu_e1fad2114cuda3std3__45__cpo5beginE
	.align		8
        /*0008*/ 	.dword	_ZN38_INTERNAL_68092960_8_q_mlp_cu_e1fad2114cuda3std3__45__cpo3endE
	.align		8
        /*0010*/ 	.dword	_ZN38_INTERNAL_68092960_8_q_mlp_cu_e1fad2114cuda3std3__45__cpo6cbeginE
	.align		8
        /*0018*/ 	.dword	_ZN38_INTERNAL_68092960_8_q_mlp_cu_e1fad2114cuda3std3__45__cpo4cendE
	.align		8
        /*0020*/ 	.dword	_ZN38_INTERNAL_68092960_8_q_mlp_cu_e1fad2114cuda3std3__45__cpo6rbeginE
	.align		8
        /*0028*/ 	.dword	_ZN38_INTERNAL_68092960_8_q_mlp_cu_e1fad2114cuda3std3__45__cpo4rendE
	.align		8
        /*0030*/ 	.dword	_ZN38_INTERNAL_68092960_8_q_mlp_cu_e1fad2114cuda3std3__45__cpo7crbeginE
	.align		8
        /*0038*/ 	.dword	_ZN38_INTERNAL_68092960_8_q_mlp_cu_e1fad2114cuda3std3__45__cpo5crendE
	.align		8
        /*0040*/ 	.dword	_ZN38_INTERNAL_68092960_8_q_mlp_cu_e1fad2114cuda3std3__440_GLOBAL__N__68092960_8_q_mlp_cu_e1fad2116ignoreE
	.align		8
        /*0048*/ 	.dword	_ZN38_INTERNAL_68092960_8_q_mlp_cu_e1fad2114cuda3std3__419piecewise_constructE
	.align		8
        /*0050*/ 	.dword	_ZN38_INTERNAL_68092960_8_q_mlp_cu_e1fad2114cuda3std3__48in_placeE
	.align		8
        /*0058*/ 	.dword	_ZN38_INTERNAL_68092960_8_q_mlp_cu_e1fad2114cuda3std3__420unreachable_sentinelE
	.align		8
        /*0060*/ 	.dword	_ZN38_INTERNAL_68092960_8_q_mlp_cu_e1fad2114cuda3std6ranges3__45__cpo4swapE
	.align		8
        /*0068*/ 	.dword	_ZN38_INTERNAL_68092960_8_q_mlp_cu_e1fad2114cuda3std6ranges3__45__cpo9iter_moveE
	.align		8
        /*0070*/ 	.dword	_ZN38_INTERNAL_68092960_8_q_mlp_cu_e1fad2114cuda3std6ranges3__45__cpo5beginE
	.align		8
        /*0078*/ 	.dword	_ZN38_INTERNAL_68092960_8_q_mlp_cu_e1fad2114cuda3std6ranges3__45__cpo3endE
	.align		8
        /*0080*/ 	.dword	_ZN38_INTERNAL_68092960_8_q_mlp_cu_e1fad2114cuda3std6ranges3__45__cpo6cbeginE
	.align		8
        /*0088*/ 	.dword	_ZN38_INTERNAL_68092960_8_q_mlp_cu_e1fad2114cuda3std6ranges3__45__cpo4cendE
	.align		8
        /*0090*/ 	.dword	_ZN38_INTERNAL_68092960_8_q_mlp_cu_e1fad2114cuda3std6ranges3__45__cpo7advanceE
	.align		8
        /*0098*/ 	.dword	_ZN38_INTERNAL_68092960_8_q_mlp_cu_e1fad2114cuda3std6ranges3__45__cpo9iter_swapE
	.align		8
        /*00a0*/ 	.dword	_ZN38_INTERNAL_68092960_8_q_mlp_cu_e1fad2114cuda3std6ranges3__45__cpo4nextE
	.align		8
        /*00a8*/ 	.dword	_ZN38_INTERNAL_68092960_8_q_mlp_cu_e1fad2114cuda3std6ranges3__45__cpo4prevE
	.align		8
        /*00b0*/ 	.dword	_ZN38_INTERNAL_68092960_8_q_mlp_cu_e1fad2114cuda3std6ranges3__45__cpo4dataE
	.align		8
        /*00b8*/ 	.dword	_ZN38_INTERNAL_68092960_8_q_mlp_cu_e1fad2114cuda3std6ranges3__45__cpo5cdataE
	.align		8
        /*00c0*/ 	.dword	_ZN38_INTERNAL_68092960_8_q_mlp_cu_e1fad2114cuda3std6ranges3__45__cpo4sizeE
	.align		8
        /*00c8*/ 	.dword	_ZN38_INTERNAL_68092960_8_q_mlp_cu_e1fad2114cuda3std6ranges3__45__cpo5ssizeE
	.align		8
        /*00d0*/ 	.dword	_ZN38_INTERNAL_68092960_8_q_mlp_cu_e1fad2114cuda3std6ranges3__45__cpo8distanceE
	.align		8
        /*00d8*/ 	.dword	_ZN38_INTERNAL_68092960_8_q_mlp_cu_e1fad2116thrust24THRUST_300001_SM_1000_NS6system6detail10sequential3seqE


//--------------------- .text._Z10act_kernelILb0ELb1ELb0EEvP6__halfiiPKS0_i --------------------------
	.section	.text._Z10act_kernelILb0ELb1ELb0EEvP6__halfiiPKS0_i,"ax",@progbits
	.align	128
        .global         _Z10act_kernelILb0ELb1ELb0EEvP6__halfiiPKS0_i
        .type           _Z10act_kernelILb0ELb1ELb0EEvP6__halfiiPKS0_i,@function
        .size           _Z10act_kernelILb0ELb1ELb0EEvP6__halfiiPKS0_i,(.L_x_33 - _Z10act_kernelILb0ELb1ELb0EEvP6__halfiiPKS0_i)
        .other          _Z10act_kernelILb0ELb1ELb0EEvP6__halfiiPKS0_i,@"STO_CUDA_ENTRY STV_DEFAULT"
_Z10act_kernelILb0ELb1ELb0EEvP6__halfiiPKS0_i:
.text._Z10act_kernelILb0ELb1ELb0EEvP6__halfiiPKS0_i:
[----:B------:R-:W-:Y:S01]  /*0000*/  LDC R1, c[0x0][0x37c] ;  /* 0x0000df00ff017b82 */ /* 0x000fe20000000800 */
[----:B------:R-:W0:Y:S01]  /*0010*/  S2R R0, SR_CTAID.Y ;  /* 0x0000000000007919 */ /* 0x000e220000002600 */
[----:B------:R-:W1:Y:S01]  /*0020*/  LDCU UR4, c[0x0][0x388] ;  /* 0x00007100ff0477ac */ /* 0x000e620008000800 */
[----:B------:R-:W0:Y:S02]  /*0030*/  S2R R3, SR_TID.Y ;  /* 0x0000000000037919 */ /* 0x000e240000002200 */
[----:B0-----:R-:W-:-:S04]  /*0040*/  LEA R0, R0, R3, 0x2 ;  /* 0x0000000300007211 */ /* 0x001fc800078e10ff */
[----:B-1----:R-:W-:-:S13]  /*0050*/  ISETP.GE.AND P0, PT, R0, UR4, PT ;  /* 0x0000000400007c0c */ /* 0x002fda000bf06270 */
[----:B------:R-:W-:Y:S05]  /*0060*/  @P0 EXIT ;  /* 0x000000000000094d */ /* 0x000fea0003800000 */
[----:B------:R-:W0:Y:S01]  /*0070*/  LDC.64 R2, c[0x0][0x390] ;  /* 0x0000e400ff027b82 */ /* 0x000e220000000a00 */
[----:B------:R-:W1:Y:S01]  /*0080*/  LDCU UR6, c[0x0][0x398] ;  /* 0x00007300ff0677ac */ /* 0x000e620008000800 */
[----:B------:R-:W2:Y:S01]  /*0090*/  LDCU.64 UR4, c[0x0][0x358] ;  /* 0x00006b00ff0477ac */ /* 0x000ea20008000a00 */
[----:B-1----:R-:W-:-:S04]  /*00a0*/  IMAD R5, R0, UR6, RZ ;  /* 0x0000000600057c24 */ /* 0x002fc8000f8e02ff */
[----:B0-----:R-:W-:-:S06]  /*00b0*/  IMAD.WIDE R2, R5, 0x2, R2 ;  /* 0x0000000205027825 */ /* 0x001fcc00078e0202 */
[----:B--2---:R-:W2:Y:S02]  /*00c0*/  LDG.E.U16.CONSTANT R2, desc[UR4][R2.64] ;  /* 0x0000000402027981 */ /* 0x004ea4000c1e9500 */
[----:B--2---:R-:W-:-:S13]  /*00d0*/  ISETP.NE.AND P0, PT, R2, RZ, PT ;  /* 0x000000ff0200720c */ /* 0x004fda0003f05270 */
[----:B------:R-:W-:Y:S05]  /*00e0*/  @!P0 EXIT ;  /* 0x000000000000894d */ /* 0x000fea0003800000 */
[----:B------:R-:W0:Y:S01]  /*00f0*/  S2R R5, SR_TID.X ;  /* 0x0000000000057919 */ /* 0x000e220000002100 */
[----:B------:R-:W1:Y:S01]  /*0100*/  LDC.64 R2, c[0x0][0x380] ;  /* 0x0000e000ff027b82 */ /* 0x000e620000000a00 */
[----:B------:R-:W2:Y:S01]  /*0110*/  LDCU UR6, c[0x0][0x38c] ;  /* 0x00007180ff0677ac */ /* 0x000ea20008000800 */
[----:B------:R-:W0:Y:S02]  /*0120*/  S2R R4, SR_CTAID.X ;  /* 0x0000000000047919 */ /* 0x000e240000002500 */
[----:B0-----:R-:W-:-:S05]  /*0130*/  LEA R5, R4, R5, 0x5 ;  /* 0x0000000504057211 */ /* 0x001fca00078e28ff */
[----:B--2---:R-:W-:-:S04]  /*0140*/  IMAD R5, R0, UR6, R5 ;  /* 0x0000000600057c24 */ /* 0x004fc8000f8e0205 */
[----:B-1----:R-:W-:-:S05]  /*0150*/  IMAD.WIDE R2, R5, 0x2, R2 ;  /* 0x0000000205027825 */ /* 0x002fca00078e0202 */
[----:B------:R-:W2:Y:S02]  /*0160*/  LDG.E.U16 R5, desc[UR4][R2.64] ;  /* 0x0000000402057981 */ /* 0x000ea4000c1e1500 */
[----:B--2---:R-:W-:Y:S01]  /*0170*/  HADD2.F32 R0, -RZ, -R5.H0_H0 ;  /* 0xa0000005ff007230 */ /* 0x004fe20000004100 */
[C---:B------:R-:W-:Y:S02]  /*0180*/  HSET2.BF.EQ.AND R6, -R5.reuse.H0_H0, 0.0226898193359375, 0.007297515869140625, PT ;  /* 0x25cf1f7905067433 */ /* 0x040fe40003802980 */
[----:B------:R-:W-:Y:S02]  /*0190*/  HSET2.BF.EQ.AND R7, -R5.H0_H0, -2.966796875, -2.615234375, PT ;  /* 0xc1efc13b05077433 */ /* 0x000fe40003802980 */
[----:B------:R-:W-:-:S06]  /*01a0*/  FFMA R0, R0, 1.4426950216293334961, -RZ ;  /* 0x3fb8aa3b00007823 */ /* 0x000fcc00000008ff */
[----:B------:R-:W0:Y:S02]  /*01b0*/  MUFU.EX2 R0, R0 ;  /* 0x0000000000007308 */ /* 0x000e240000000800 */
[----:B0-----:R-:W-:-:S05]  /*01c0*/  F2FP.F16.F32.PACK_AB R4, RZ, R0 ;  /* 0x00000000ff04723e */ /* 0x001fca00000000ff */
[----:B------:R-:W-:-:S04]  /*01d0*/  HFMA2 R4, R6.H0_H0, -0.0009765625, -0.0009765625, R4.H0_H0 ;  /* 0x9400940006047831 */ /* 0x000fc80000040804 */
[----:B------:R-:W-:-:S04]  /*01e0*/  HFMA2 R4, R6.H1_H1, -0.0009765625, -0.0009765625, R4.H0_H0 ;  /* 0x9400940006047831 */ /* 0x000fc80000040c04 */
[----:B------:R-:W-:-:S04]  /*01f0*/  HFMA2 R4, R7.H0_H0, 6.103515625e-05, 6.103515625e-05, R4.H0_H0 ;  /* 0x0400040007047831 */ /* 0x000fc80000040804 */
[----:B------:R-:W-:-:S04]  /*0200*/  HFMA2 R4, R7.H1_H1, 3.0517578125e-05, 3.0517578125e-05, R4.H0_H0 ;  /* 0x0200020007047831 */ /* 0x000fc80000040c04 */
[----:B------:R-:W-:-:S05]  /*0210*/  HADD2 R4, R4.H0_H0, 1, 1 ;  /* 0x3c003c0004047430 */ /* 0x000fca0000000800 */
[----:B------:R-:W-:-:S06]  /*0220*/  HADD2.F32 R4, -RZ, R4.H0_H0 ;  /* 0x20000004ff047230 */ /* 0x000fcc0000004100 */
[----:B------:R-:W0:Y:S02]  /*0230*/  MUFU.RCP R4, R4 ;  /* 0x0000000400047308 */ /* 0x000e240000001000 */
[----:B0-----:R-:W-:-:S05]  /*0240*/  F2FP.F16.F32.PACK_AB R0, RZ, R4 ;  /* 0x00000004ff00723e */ /* 0x001fca00000000ff */
[----:B------:R-:W-:-:S05]  /*0250*/  HMUL2 R0, R5.H0_H0, R0.H0_H0 ;  /* 0x2000000005007232 */ /* 0x000fca0000000800 */
[----:B------:R-:W-:Y:S01]  /*0260*/  STG.E.U16 desc[UR4][R2.64], R0 ;  /* 0x0000000002007986 */ /* 0x000fe2000c101504 */
[----:B------:R-:W-:Y:S05]  /*0270*/  EXIT ;  /* 0x000000000000794d */ /* 0x000fea0003800000 */
.L_x_0:
[----:B------:R-:W-:-:S00]  /*0280*/  BRA `(.L_x_0) ;  /* 0xfffffffc00fc7947 */ /* 0x000fc0000383ffff */
[----:B------:R-:W-:-:S00]  /*0290*/  NOP ;  /* 0x0000000000007918 */ /* 0x000fc00000000000 */
        /* <DEDUP_REMOVED lines=14> */
.L_x_33:


//--------------------- .text._Z10act_kernelILb0ELb0ELb0EEvP6__halfiiPKS0_i --------------------------
	.section	.text._Z10act_kernelILb0ELb0ELb0EEvP6__halfiiPKS0_i,"ax",@progbits
	.align	128
        .global         _Z10act_kernelILb0ELb0ELb0EEvP6__halfiiPKS0_i
        .type           _Z10act_kernelILb0ELb0ELb0EEvP6__halfiiPKS0_i,@function
        .size           _Z10act_kernelILb0ELb0ELb0EEvP6__halfiiPKS0_i,(.L_x_34 - _Z10act_kernelILb0ELb0ELb0EEvP6__halfiiPKS0_i)
        .other          _Z10act_kernelILb0ELb0ELb0EEvP6__halfiiPKS0_i,@"STO_CUDA_ENTRY STV_DEFAULT"
_Z10act_kernelILb0ELb0ELb0EEvP6__halfiiPKS0_i:
.text._Z10act_kernelILb0ELb0ELb0EEvP6__halfiiPKS0_i:
[----:B------:R-:W-:Y:S01]  /*0000*/  LDC R1, c[0x0][0x37c] ;  /* 0x0000df00ff017b82 */ /* 0x000fe20000000800 */
[----:B------:R-:W0:Y:S01]  /*0010*/  S2R R0, SR_CTAID.Y ;  /* 0x0000000000007919 */ /* 0x000e220000002600 */
[----:B------:R-:W1:Y:S01]  /*0020*/  LDCU UR4, c[0x0][0x388] ;  /* 0x00007100ff0477ac */ /* 0x000e620008000800 */
[----:B------:R-:W0:Y:S02]  /*0030*/  S2R R3, SR_TID.Y ;  /* 0x0000000000037919 */ /* 0x000e240000002200 */
[----:B0-----:R-:W-:-:S04]  /*0040*/  LEA R0, R0, R3, 0x2 ;  /* 0x0000000300007211 */ /* 0x001fc800078e10ff */
[----:B-1----:R-:W-:-:S13]  /*0050*/  ISETP.GE.AND P0, PT, R0, UR4, PT ;  /* 0x0000000400007c0c */ /* 0x002fda000bf06270 */
[----:B------:R-:W-:Y:S05]  /*0060*/  @P0 EXIT ;  /* 0x000000000000094d */ /* 0x000fea0003800000 */
[----:B------:R-:W0:Y:S01]  /*0070*/  S2R R5, SR_TID.X ;  /* 0x0000000000057919 */ /* 0x000e220000002100 */
[----:B------:R-:W1:Y:S01]  /*0080*/  LDC.64 R2, c[0x0][0x380] ;  /* 0x0000e000ff027b82 */ /* 0x000e620000000a00 */
[----:B------:R-:W2:Y:S01]  /*0090*/  LDCU UR6, c[0x0][0x38c] ;  /* 0x00007180ff0677ac */ /* 0x000ea20008000800 */
[----:B------:R-:W0:Y:S01]  /*00a0*/  S2R R4, SR_CTAID.X ;  /* 0x0000000000047919 */ /* 0x000e220000002500 */
[----:B------:R-:W3:Y:S01]  /*00b0*/  LDCU.64 UR4, c[0x0][0x358] ;  /* 0x00006b00ff0477ac */ /* 0x000ee20008000a00 */
[----:B0-----:R-:W-:-:S05]  /*00c0*/  LEA R5, R4, R5, 0x5 ;  /* 0x0000000504057211 */ /* 0x001fca00078e28ff */
[----:B--2---:R-:W-:-:S04]  /*00d0*/  IMAD R5, R0, UR6, R5 ;  /* 0x0000000600057c24 */ /* 0x004fc8000f8e0205 */
[----:B-1----:R-:W-:-:S05]  /*00e0*/  IMAD.WIDE R2, R5, 0x2, R2 ;  /* 0x0000000205027825 */ /* 0x002fca00078e0202 */
[----:B---3--:R-:W2:Y:S02]  /*00f0*/  LDG.E.U16 R5, desc[UR4][R2.64] ;  /* 0x0000000402057981 */ /* 0x008ea4000c1e1500 */
        /* <DEDUP_REMOVED lines=17> */
.L_x_1:
        /* <DEDUP_REMOVED lines=15> */
.L_x_34:


//--------------------- .text._Z10act_kernelILb1ELb1ELb0EEvP6__halfiiPKS0_i --------------------------
	.section	.text._Z10act_kernelILb1ELb1ELb0EEvP6__halfiiPKS0_i,"ax",@progbits
	.align	128
        .global         _Z10act_kernelILb1ELb1ELb0EEvP6__halfiiPKS0_i
        .type           _Z10act_kernelILb1ELb1ELb0EEvP6__halfiiPKS0_i,@function
        .size           _Z10act_kernelILb1ELb1ELb0EEvP6__halfiiPKS0_i,(.L_x_35 - _Z10act_kernelILb1ELb1ELb0EEvP6__halfiiPKS0_i)
        .other          _Z10act_kernelILb1ELb1ELb0EEvP6__halfiiPKS0_i,@"STO_CUDA_ENTRY STV_DEFAULT"
_Z10act_kernelILb1ELb1ELb0EEvP6__halfiiPKS0_i:
.text._Z10act_kernelILb1ELb1ELb0EEvP6__halfiiPKS0_i:
        /* <DEDUP_REMOVED lines=16> */
[----:B------:R-:W1:Y:S01]  /*0100*/  LDCU UR6, c[0x0][0x38c] ;  /* 0x00007180ff0677ac */ /* 0x000e620008000800 */
[----:B------:R-:W2:Y:S01]  /*0110*/  LDC.64 R4, c[0x0][0x380] ;  /* 0x0000e000ff047b82 */ /* 0x000ea20000000a00 */
[----:B------:R-:W0:Y:S02]  /*0120*/  S2R R3, SR_CTAID.X ;  /* 0x0000000000037919 */ /* 0x000e240000002500 */
[----:B0-----:R-:W-:-:S04]  /*0130*/  LEA R3, R3, R2, 0x5 ;  /* 0x0000000203037211 */ /* 0x001fc800078e28ff */
[----:B------:R-:W-:-:S05]  /*0140*/  SHF.L.U32 R3, R3, 0x1, RZ ;  /* 0x0000000103037819 */ /* 0x000fca00000006ff */
[----:B-1----:R-:W-:-:S05]  /*0150*/  IMAD R3, R0, UR6, R3 ;  /* 0x0000000600037c24 */ /* 0x002fca000f8e0203 */
[----:B------:R-:W-:-:S04]  /*0160*/  LEA.HI R3, R3, R3, RZ, 0x1 ;  /* 0x0000000303037211 */ /* 0x000fc800078f08ff */
[----:B------:R-:W-:-:S05]  /*0170*/  SHF.R.S32.HI R3, RZ, 0x1, R3 ;  /* 0x00000001ff037819 */ /* 0x000fca0000011403 */
[----:B--2---:R-:W-:-:S05]  /*0180*/  IMAD.WIDE R4, R3, 0x4, R4 ;  /* 0x0000000403047825 */ /* 0x004fca00078e0204 */
[----:B------:R-:W2:Y:S02]  /*0190*/  LDG.E R3, desc[UR4][R4.64] ;  /* 0x0000000404037981 */ /* 0x000ea4000c1e1900 */
[--C-:B--2---:R-:W-:Y:S01]  /*01a0*/  HADD2.F32 R0, -RZ, -R3.reuse.H0_H0 ;  /* 0xa0000003ff007230 */ /* 0x104fe20000004100 */
[----:B------:R-:W-:Y:S01]  /*01b0*/  HSET2.BF.EQ.AND R6, -R3, 0.007297515869140625, 0.007297515869140625, PT ;  /* 0x1f791f7903067433 */ /* 0x000fe20003802180 */
[----:B------:R-:W-:-:S03]  /*01c0*/  HADD2.F32 R2, -RZ, -R3.H1_H1 ;  /* 0xb0000003ff027230 */ /* 0x000fc60000004100 */
[----:B------:R-:W-:Y:S02]  /*01d0*/  FFMA R0, R0, 1.4426950216293334961, -RZ ;  /* 0x3fb8aa3b00007823 */ /* 0x000fe400000008ff */
[----:B------:R-:W-:-:S04]  /*01e0*/  FFMA R2, R2, 1.4426950216293334961, -RZ ;  /* 0x3fb8aa3b02027823 */ /* 0x000fc800000008ff */
[----:B------:R-:W-:Y:S08]  /*01f0*/  MUFU.EX2 R0, R0 ;  /* 0x0000000000007308 */ /* 0x000ff00000000800 */
[----:B------:R-:W0:Y:S02]  /*0200*/  MUFU.EX2 R7, R2 ;  /* 0x0000000200077308 */ /* 0x000e240000000800 */
[----:B0-----:R-:W-:-:S02]  /*0210*/  F2FP.F16.F32.PACK_AB R8, R7, R0 ;  /* 0x000000000708723e */ /* 0x001fc400000000ff */
[----:B------:R-:W-:-:S03]  /*0220*/  HSET2.BF.EQ.AND R7, -R3, 0.0226898193359375, 0.0226898193359375, PT ;  /* 0x25cf25cf03077433 */ /* 0x000fc60003802180 */
[----:B------:R-:W-:Y:S01]  /*0230*/  HFMA2 R6, R6, -0.0009765625, -0.0009765625, R8 ;  /* 0x9400940006067831 */ /* 0x000fe20000000008 */
[----:B------:R-:W-:-:S03]  /*0240*/  HSET2.BF.EQ.AND R8, -R3, -2.615234375, -2.615234375, PT ;  /* 0xc13bc13b03087433 */ /* 0x000fc60003802180 */
[----:B------:R-:W-:Y:S01]  /*0250*/  HFMA2 R6, R7, -0.0009765625, -0.0009765625, R6 ;  /* 0x9400940007067831 */ /* 0x000fe20000000006 */
[----:B------:R-:W-:-:S03]  /*0260*/  HSET2.BF.EQ.AND R7, -R3, -2.966796875, -2.966796875, PT ;  /* 0xc1efc1ef03077433 */ /* 0x000fc60003802180 */
[----:B------:R-:W-:-:S04]  /*0270*/  HFMA2 R6, R8, 6.103515625e-05, 6.103515625e-05, R6 ;  /* 0x0400040008067831 */ /* 0x000fc80000000006 */
[----:B------:R-:W-:-:S04]  /*0280*/  HFMA2 R6, R7, 3.0517578125e-05, 3.0517578125e-05, R6 ;  /* 0x0200020007067831 */ /* 0x000fc80000000006 */
[----:B------:R-:W-:-:S05]  /*0290*/  HADD2 R6, R6, 1, 1 ;  /* 0x3c003c0006067430 */ /* 0x000fca0000000000 */
[--C-:B------:R-:W-:Y:S02]  /*02a0*/  HADD2.F32 R0, -RZ, R6.reuse.H0_H0 ;  /* 0x20000006ff007230 */ /* 0x100fe40000004100 */
[----:B------:R-:W-:-:S04]  /*02b0*/  HADD2.F32 R6, -RZ, R6.H1_H1 ;  /* 0x30000006ff067230 */ /* 0x000fc80000004100 */
[----:B------:R-:W-:Y:S08]  /*02c0*/  MUFU.RCP R0, R0 ;  /* 0x0000000000007308 */ /* 0x000ff00000001000 */
[----:B------:R-:W0:Y:S02]  /*02d0*/  MUFU.RCP R7, R6 ;  /* 0x0000000600077308 */ /* 0x000e240000001000 */
[----:B0-----:R-:W-:-:S05]  /*02e0*/  F2FP.F16.F32.PACK_AB R7, R7, R0 ;  /* 0x000000000707723e */ /* 0x001fca00000000ff */
[----:B------:R-:W-:-:S05]  /*02f0*/  HMUL2 R3, R3, R7 ;  /* 0x0000000703037232 */ /* 0x000fca0000000000 */
[----:B------:R-:W-:Y:S01]  /*0300*/  STG.E desc[UR4][R4.64], R3 ;  /* 0x0000000304007986 */ /* 0x000fe2000c101904 */
[----:B------:R-:W-:Y:S05]  /*0310*/  EXIT ;  /* 0x000000000000794d */ /* 0x000fea0003800000 */
.L_x_2:
        /* <DEDUP_REMOVED lines=14> */
.L_x_35:


//--------------------- .text._Z10act_kernelILb1ELb0ELb0EEvP6__halfiiPKS0_i --------------------------
	.section	.text._Z10act_kernelILb1ELb0ELb0EEvP6__halfiiPKS0_i,"ax",@progbits
	.align	128
        .global         _Z10act_kernelILb1ELb0ELb0EEvP6__halfiiPKS0_i
        .type           _Z10act_kernelILb1ELb0ELb0EEvP6__halfiiPKS0_i,@function
        .size           _Z10act_kernelILb1ELb0ELb0EEvP6__halfiiPKS0_i,(.L_x_36 - _Z10act_kernelILb1ELb0ELb0EEvP6__halfiiPKS0_i)
        .other          _Z10act_kernelILb1ELb0ELb0EEvP6__halfiiPKS0_i,@"STO_CUDA_ENTRY STV_DEFAULT"
_Z10act_kernelILb1ELb0ELb0EEvP6__halfiiPKS0_i:
.text._Z10act_kernelILb1ELb0ELb0EEvP6__halfiiPKS0_i:
        /* <DEDUP_REMOVED lines=8> */
[----:B------:R-:W1:Y:S01]  /*0080*/  LDCU UR4, c[0x0][0x38c] ;  /* 0x00007180ff0477ac */ /* 0x000e620008000800 */
[----:B------:R-:W2:Y:S01]  /*0090*/  LDC.64 R4, c[0x0][0x380] ;  /* 0x0000e000ff047b82 */ /* 0x000ea20000000a00 */
[----:B------:R-:W0:Y:S02]  /*00a0*/  S2R R3, SR_CTAID.X ;  /* 0x0000000000037919 */ /* 0x000e240000002500 */
[----:B0-----:R-:W-:-:S04]  /*00b0*/  LEA R3, R3, R2, 0x5 ;  /* 0x0000000203037211 */ /* 0x001fc800078e28ff */
[----:B------:R-:W-:-:S05]  /*00c0*/  SHF.L.U32 R3, R3, 0x1, RZ ;  /* 0x0000000103037819 */ /* 0x000fca00000006ff */
[----:B-1----:R-:W-:Y:S01]  /*00d0*/  IMAD R3, R0, UR4, R3 ;  /* 0x0000000400037c24 */ /* 0x002fe2000f8e0203 */
[----:B------:R-:W0:Y:S04]  /*00e0*/  LDCU.64 UR4, c[0x0][0x358] ;  /* 0x00006b00ff0477ac */ /* 0x000e280008000a00 */
[----:B------:R-:W-:-:S04]  /*00f0*/  LEA.HI R3, R3, R3, RZ, 0x1 ;  /* 0x0000000303037211 */ /* 0x000fc800078f08ff */
[----:B------:R-:W-:-:S05]  /*0100*/  SHF.R.S32.HI R3, RZ, 0x1, R3 ;  /* 0x00000001ff037819 */ /* 0x000fca0000011403 */
[----:B--2---:R-:W-:-:S05]  /*0110*/  IMAD.WIDE R4, R3, 0x4, R4 ;  /* 0x0000000403047825 */ /* 0x004fca00078e0204 */
[----:B0-----:R-:W2:Y:S02]  /*0120*/  LDG.E R3, desc[UR4][R4.64] ;  /* 0x0000000404037981 */ /* 0x001ea4000c1e1900 */
        /* <DEDUP_REMOVED lines=24> */
.L_x_3:
        /* <DEDUP_REMOVED lines=13> */
.L_x_36:


//--------------------- .text._Z10act_kernelILb0ELb1ELb1EEvP6__halfiiPKS0_i --------------------------
	.section	.text._Z10act_kernelILb0ELb1ELb1EEvP6__halfiiPKS0_i,"ax",@progbits
	.align	128
        .global         _Z10act_kernelILb0ELb1ELb1EEvP6__halfiiPKS0_i
        .type           _Z10act_kernelILb0ELb1ELb1EEvP6__halfiiPKS0_i,@function
        .size           _Z10act_kernelILb0ELb1ELb1EEvP6__halfiiPKS0_i,(.L_x_37 - _Z10act_kernelILb0ELb1ELb1EEvP6__halfiiPKS0_i)
        .other          _Z10act_kernelILb0ELb1ELb1EEvP6__halfiiPKS0_i,@"STO_CUDA_ENTRY STV_DEFAULT"
_Z10act_kernelILb0ELb1ELb1EEvP6__halfiiPKS0_i:
.text._Z10act_kernelILb0ELb1ELb1EEvP6__halfiiPKS0_i:
        /* <DEDUP_REMOVED lines=22> */
[----:B------:R-:W2:Y:S01]  /*0160*/  LDG.E.U16 R0, desc[UR4][R2.64] ;  /* 0x0000000402007981 */ /* 0x000ea2000c1e1500 */
[----:B------:R-:W-:Y:S01]  /*0170*/  UMOV UR6, 0xf0000000 ;  /* 0xf000000000067882 */ /* 0x000fe20000000000 */
[----:B------:R-:W-:Y:S01]  /*0180*/  UMOV UR7, 0x380fffff ;  /* 0x380fffff00077882 */ /* 0x000fe20000000000 */
[----:B--2---:R-:W-:-:S05]  /*0190*/  HADD2.F32 R0, -RZ, R0.H0_H0 ;  /* 0x20000000ff007230 */ /* 0x004fca0000004100 */
[----:B------:R-:W-:-:S04]  /*01a0*/  FMUL.FTZ R5, R0, 0.044714998453855514526 ;  /* 0x3d37271300057820 */ /* 0x000fc80000410000 */
[----:B------:R-:W-:-:S04]  /*01b0*/  FMUL.FTZ R5, R0, R5 ;  /* 0x0000000500057220 */ /* 0x000fc80000410000 */
[C---:B------:R-:W-:Y:S01]  /*01c0*/  FFMA.FTZ R5, R0.reuse, R5, R0 ;  /* 0x0000000500057223 */ /* 0x040fe20000010000 */
[----:B------:R-:W-:-:S03]  /*01d0*/  FMUL.FTZ R0, R0, 0.5 ;  /* 0x3f00000000007820 */ /* 0x000fc60000410000 */
[----:B------:R-:W-:Y:S02]  /*01e0*/  FMUL.FTZ R8, R5, 0.79788458347320556641 ;  /* 0x3f4c422a05087820 */ /* 0x000fe40000410000 */
[----:B------:R-:W-:Y:S08]  /*01f0*/  F2F.F64.F32 R4, R0 ;  /* 0x0000000000047310 */ /* 0x000ff00000201800 */
[----:B------:R-:W0:Y:S02]  /*0200*/  MUFU.TANH R8, R8 ;  /* 0x0000000800087308 */ /* 0x000e240000002400 */
[----:B0-----:R-:W-:-:S06]  /*0210*/  FMUL.FTZ R9, R8, 1 ;  /* 0x3f80000008097820 */ /* 0x001fcc0000410000 */
[----:B------:R-:W0:Y:S02]  /*0220*/  F2F.F64.F32 R6, R9 ;  /* 0x0000000900067310 */ /* 0x000e240000201800 */
[----:B0-----:R-:W-:-:S08]  /*0230*/  DADD R6, R6, 1 ;  /* 0x3ff0000006067429 */ /* 0x001fd00000000000 */
[----:B------:R-:W-:-:S06]  /*0240*/  DMUL R4, R4, R6 ;  /* 0x0000000604047228 */ /* 0x000fcc0000000000 */
[----:B------:R-:W0:Y:S02]  /*0250*/  F2F.F32.F64 R6, R4 ;  /* 0x0000000400067310 */ /* 0x000e240000301000 */
[----:B------:R-:W-:-:S14]  /*0260*/  DSETP.GEU.AND P0, PT, |R4|, UR6, PT ;  /* 0x0000000604007e2a */ /* 0x000fdc000bf0e200 */
[----:B0-----:R-:W-:-:S05]  /*0270*/  @!P0 FMUL R6, R6, 1.175494350822287508e-38 ;  /* 0x0080000006068820 */ /* 0x001fca0000400000 */
[----:B------:R-:W-:-:S05]  /*0280*/  F2FP.F16.F32.PACK_AB R6, RZ, R6 ;  /* 0x00000006ff06723e */ /* 0x000fca00000000ff */
[----:B------:R-:W-:Y:S01]  /*0290*/  STG.E.U16 desc[UR4][R2.64], R6 ;  /* 0x0000000602007986 */ /* 0x000fe2000c101504 */
[----:B------:R-:W-:Y:S05]  /*02a0*/  EXIT ;  /* 0x000000000000794d */ /* 0x000fea0003800000 */
.L_x_4:
        /* <DEDUP_REMOVED lines=13> */
.L_x_37:


//--------------------- .text._Z10act_kernelILb0ELb0ELb1EEvP6__halfiiPKS0_i --------------------------
	.section	.text._Z10act_kernelILb0ELb0ELb1EEvP6__halfiiPKS0_i,"ax",@progbits
	.align	128
        .global         _Z10act_kernelILb0ELb0ELb1EEvP6__halfiiPKS0_i
        .type           _Z10act_kernelILb0ELb0ELb1EEvP6__halfiiPKS0_i,@function
        .size           _Z10act_kernelILb0ELb0ELb1EEvP6__halfiiPKS0_i,(.L_x_38 - _Z10act_kernelILb0ELb0ELb1EEvP6__halfiiPKS0_i)
        .other          _Z10act_kernelILb0ELb0ELb1EEvP6__halfiiPKS0_i,@"STO_CUDA_ENTRY STV_DEFAULT"
_Z10act_kernelILb0ELb0ELb1EEvP6__halfiiPKS0_i:
.text._Z10act_kernelILb0ELb0ELb1EEvP6__halfiiPKS0_i:
        /* <DEDUP_REMOVED lines=15> */
[----:B---3--:R-:W2:Y:S01]  /*00f0*/  LDG.E.U16 R0, desc[UR4][R2.64] ;  /* 0x0000000402007981 */ /* 0x008ea2000c1e1500 */
        /* <DEDUP_REMOVED lines=20> */
.L_x_5:
        /* <DEDUP_REMOVED lines=12> */
.L_x_38:


//--------------------- .text._Z10act_kernelILb1ELb1ELb1EEvP6__halfiiPKS0_i --------------------------
	.section	.text._Z10act_kernelILb1ELb1ELb1EEvP6__halfiiPKS0_i,"ax",@progbits
	.align	128
        .global         _Z10act_kernelILb1ELb1ELb1EEvP6__halfiiPKS0_i
        .type           _Z10act_kernelILb1ELb1ELb1EEvP6__halfiiPKS0_i,@function
        .size           _Z10act_kernelILb1ELb1ELb1EEvP6__halfiiPKS0_i,(.L_x_39 - _Z10act_kernelILb1ELb1ELb1EEvP6__halfiiPKS0_i)
        .other          _Z10act_kernelILb1ELb1ELb1EEvP6__halfiiPKS0_i,@"STO_CUDA_ENTRY STV_DEFAULT"
_Z10act_kernelILb1ELb1ELb1EEvP6__halfiiPKS0_i:
.text._Z10act_kernelILb1ELb1ELb1EEvP6__halfiiPKS0_i:
        /* <DEDUP_REMOVED lines=25> */
[----:B------:R-:W2:Y:S01]  /*0190*/  LDG.E R0, desc[UR4][R2.64] ;  /* 0x0000000402007981 */ /* 0x000ea2000c1e1900 */
[----:B------:R-:W-:Y:S01]  /*01a0*/  UMOV UR6, 0xf0000000 ;  /* 0xf000000000067882 */ /* 0x000fe20000000000 */
[----:B------:R-:W-:Y:S01]  /*01b0*/  UMOV UR7, 0x380fffff ;  /* 0x380fffff00077882 */ /* 0x000fe20000000000 */
[--C-:B--2---:R-:W-:Y:S02]  /*01c0*/  HADD2.F32 R4, -RZ, R0.reuse.H0_H0 ;  /* 0x20000000ff047230 */ /* 0x104fe40000004100 */
[----:B------:R-:W-:-:S03]  /*01d0*/  HADD2.F32 R8, -RZ, R0.H1_H1 ;  /* 0x30000000ff087230 */ /* 0x000fc60000004100 */
[C---:B------:R-:W-:Y:S01]  /*01e0*/  FMUL.FTZ R5, R4.reuse, 0.044714998453855514526 ;  /* 0x3d37271304057820 */ /* 0x040fe20000410000 */
[----:B------:R-:W-:Y:S01]  /*01f0*/  FMUL.FTZ R12, R4, 0.5 ;  /* 0x3f000000040c7820 */ /* 0x000fe20000410000 */
[C---:B------:R-:W-:Y:S01]  /*0200*/  FMUL.FTZ R7, R8.reuse, 0.044714998453855514526 ;  /* 0x3d37271308077820 */ /* 0x040fe20000410000 */
[----:B------:R-:W-:Y:S01]  /*0210*/  FMUL.FTZ R15, R8, 0.5 ;  /* 0x3f000000080f7820 */ /* 0x000fe20000410000 */
[----:B------:R-:W-:Y:S02]  /*0220*/  FMUL.FTZ R5, R4, R5 ;  /* 0x0000000504057220 */ /* 0x000fe40000410000 */
[----:B------:R-:W-:Y:S02]  /*0230*/  FMUL.FTZ R7, R8, R7 ;  /* 0x0000000708077220 */ /* 0x000fe40000410000 */
[----:B------:R-:W-:Y:S02]  /*0240*/  FFMA.FTZ R5, R4, R5, R4 ;  /* 0x0000000504057223 */ /* 0x000fe40000010004 */
[----:B------:R-:W-:-:S02]  /*0250*/  FFMA.FTZ R7, R8, R7, R8 ;  /* 0x0000000708077223 */ /* 0x000fc40000010008 */
[----:B------:R-:W-:Y:S01]  /*0260*/  FMUL.FTZ R0, R5, 0.79788458347320556641 ;  /* 0x3f4c422a05007820 */ /* 0x000fe20000410000 */
[----:B------:R-:W-:Y:S01]  /*0270*/  F2F.F64.F32 R8, R15 ;  /* 0x0000000f00087310 */ /* 0x000fe20000201800 */
[----:B------:R-:W-:-:S07]  /*0280*/  FMUL.FTZ R14, R7, 0.79788458347320556641 ;  /* 0x3f4c422a070e7820 */ /* 0x000fce0000410000 */
[----:B------:R-:W0:Y:S08]  /*0290*/  MUFU.TANH R0, R0 ;  /* 0x0000000000007308 */ /* 0x000e300000002400 */
[----:B------:R-:W1:Y:S08]  /*02a0*/  MUFU.TANH R14, R14 ;  /* 0x0000000e000e7308 */ /* 0x000e700000002400 */
[----:B------:R-:W-:Y:S01]  /*02b0*/  F2F.F64.F32 R4, R12 ;  /* 0x0000000c00047310 */ /* 0x000fe20000201800 */
[----:B0-----:R-:W-:-:S07]  /*02c0*/  FMUL.FTZ R13, R0, 1 ;  /* 0x3f800000000d7820 */ /* 0x001fce0000410000 */
[----:B------:R-:W0:Y:S01]  /*02d0*/  F2F.F64.F32 R6, R13 ;  /* 0x0000000d00067310 */ /* 0x000e220000201800 */
[----:B-1----:R-:W-:-:S07]  /*02e0*/  FMUL.FTZ R16, R14, 1 ;  /* 0x3f8000000e107820 */ /* 0x002fce0000410000 */
[----:B------:R-:W1:Y:S01]  /*02f0*/  F2F.F64.F32 R10, R16 ;  /* 0x00000010000a7310 */ /* 0x000e620000201800 */
[----:B0-----:R-:W-:Y:S02]  /*0300*/  DADD R6, R6, 1 ;  /* 0x3ff0000006067429 */ /* 0x001fe40000000000 */
[----:B-1----:R-:W-:-:S06]  /*0310*/  DADD R10, R10, 1 ;  /* 0x3ff000000a0a7429 */ /* 0x002fcc0000000000 */
[----:B------:R-:W-:Y:S02]  /*0320*/  DMUL R4, R4, R6 ;  /* 0x0000000604047228 */ /* 0x000fe40000000000 */
[----:B------:R-:W-:-:S04]  /*0330*/  DMUL R8, R8, R10 ;  /* 0x0000000a08087228 */ /* 0x000fc80000000000 */
[----:B------:R-:W0:Y:S02]  /*0340*/  F2F.F32.F64 R0, R4 ;  /* 0x0000000400007310 */ /* 0x000e240000301000 */
[----:B------:R-:W-:Y:S02]  /*0350*/  DSETP.GEU.AND P0, PT, |R4|, UR6, PT ;  /* 0x0000000604007e2a */ /* 0x000fe4000bf0e200 */
[----:B------:R-:W-:-:S04]  /*0360*/  DSETP.GEU.AND P1, PT, |R8|, UR6, PT ;  /* 0x0000000608007e2a */ /* 0x000fc8000bf2e200 */
[----:B------:R-:W1:Y:S08]  /*0370*/  F2F.F32.F64 R7, R8 ;  /* 0x0000000800077310 */ /* 0x000e700000301000 */
[----:B0-----:R-:W-:Y:S02]  /*0380*/  @!P0 FMUL R0, R0, 1.175494350822287508e-38 ;  /* 0x0080000000008820 */ /* 0x001fe40000400000 */
[----:B-1----:R-:W-:-:S05]  /*0390*/  @!P1 FMUL R7, R7, 1.175494350822287508e-38 ;  /* 0x0080000007079820 */ /* 0x002fca0000400000 */
[----:B------:R-:W-:-:S05]  /*03a0*/  F2FP.F16.F32.PACK_AB R7, R7, R0 ;  /* 0x000000000707723e */ /* 0x000fca00000000ff */
[----:B------:R-:W-:Y:S01]  /*03b0*/  STG.E desc[UR4][R2.64], R7 ;  /* 0x0000000702007986 */ /* 0x000fe2000c101904 */
[----:B------:R-:W-:Y:S05]  /*03c0*/  EXIT ;  /* 0x000000000000794d */ /* 0x000fea0003800000 */
.L_x_6:
        /* <DEDUP_REMOVED lines=11> */
.L_x_39:


//--------------------- .text._Z10act_kernelILb1ELb0ELb1EEvP6__halfiiPKS0_i --------------------------
	.section	.text._Z10act_kernelILb1ELb0ELb1EEvP6__halfiiPKS0_i,"ax",@progbits
	.align	128
        .global         _Z10act_kernelILb1ELb0ELb1EEvP6__halfiiPKS0_i
        .type           _Z10act_kernelILb1ELb0ELb1EEvP6__halfiiPKS0_i,@function
        .size           _Z10act_kernelILb1ELb0ELb1EEvP6__halfiiPKS0_i,(.L_x_40 - _Z10act_kernelILb1ELb0ELb1EEvP6__halfiiPKS0_i)
        .other          _Z10act_kernelILb1ELb0ELb1EEvP6__halfiiPKS0_i,@"STO_CUDA_ENTRY STV_DEFAULT"
_Z10act_kernelILb1ELb0ELb1EEvP6__halfiiPKS0_i:
.text._Z10act_kernelILb1ELb0ELb1EEvP6__halfiiPKS0_i:
        /* <DEDUP_REMOVED lines=18> */
[----:B0-----:R-:W2:Y:S01]  /*0120*/  LDG.E R0, desc[UR4][R2.64] ;  /* 0x0000000402007981 */ /* 0x001ea2000c1e1900 */
        /* <DEDUP_REMOVED lines=35> */
.L_x_7:
        /* <DEDUP_REMOVED lines=10> */
.L_x_40:


//--------------------- .text._Z14act_mul_kernelILb0ELb1ELb0EEvP6__halfPKS0_iiS3_i --------------------------
	.section	.text._Z14act_mul_kernelILb0ELb1ELb0EEvP6__halfPKS0_iiS3_i,"ax",@progbits
	.align	128
        .global         _Z14act_mul_kernelILb0ELb1ELb0EEvP6__halfPKS0_iiS3_i
        .type           _Z14act_mul_kernelILb0ELb1ELb0EEvP6__halfPKS0_iiS3_i,@function
        .size           _Z14act_mul_kernelILb0ELb1ELb0EEvP6__halfPKS0_iiS3_i,(.L_x_41 - _Z14act_mul_kernelILb0ELb1ELb0EEvP6__halfPKS0_iiS3_i)
        .other          _Z14act_mul_kernelILb0ELb1ELb0EEvP6__halfPKS0_iiS3_i,@"STO_CUDA_ENTRY STV_DEFAULT"
_Z14act_mul_kernelILb0ELb1ELb0EEvP6__halfPKS0_iiS3_i:
.text._Z14act_mul_kernelILb0ELb1ELb0EEvP6__halfPKS0_iiS3_i:
        /* <DEDUP_REMOVED lines=20> */
[----:B--2---:R-:W-:Y:S02]  /*0140*/  IMAD R7, R0, UR6, R5 ;  /* 0x0000000600077c24 */ /* 0x004fe4000f8e0205 */
[----:B------:R-:W0:Y:S02]  /*0150*/  LDC.64 R4, c[0x0][0x388] ;  /* 0x0000e200ff047b82 */ /* 0x000e240000000a00 */
[----:B-1----:R-:W-:-:S05]  /*0160*/  IMAD.WIDE R2, R7, 0x2, R2 ;  /* 0x0000000207027825 */ /* 0x002fca00078e0202 */
[----:B------:R-:W2:Y:S01]  /*0170*/  LDG.E.U16 R9, desc[UR4][R2.64] ;  /* 0x0000000402097981 */ /* 0x000ea2000c1e1500 */
[----:B0-----:R-:W-:-:S06]  /*0180*/  IMAD.WIDE R4, R7, 0x2, R4 ;  /* 0x0000000207047825 */ /* 0x001fcc00078e0204 */
[----:B------:R-:W3:Y:S01]  /*0190*/  LDG.E.U16.CONSTANT R5, desc[UR4][R4.64] ;  /* 0x0000000404057981 */ /* 0x000ee2000c1e9500 */
        /* <DEDUP_REMOVED lines=14> */
[----:B------:R-:W-:-:S04]  /*0280*/  HMUL2 R0, R9.H0_H0, R0.H0_H0 ;  /* 0x2000000009007232 */ /* 0x000fc80000000800 */
[----:B---3--:R-:W-:-:S05]  /*0290*/  HMUL2 R0, R0.H0_H0, R5.H0_H0 ;  /* 0x2000000500007232 */ /* 0x008fca0000000800 */
[----:B------:R-:W-:Y:S01]  /*02a0*/  STG.E.U16 desc[UR4][R2.64], R0 ;  /* 0x0000000002007986 */ /* 0x000fe2000c101504 */
[----:B------:R-:W-:Y:S05]  /*02b0*/  EXIT ;  /* 0x000000000000794d */ /* 0x000fea0003800000 */
.L_x_8:
        /* <DEDUP_REMOVED lines=12> */
.L_x_41:


//--------------------- .text._Z14act_mul_kernelILb0ELb0ELb0EEvP6__halfPKS0_iiS3_i --------------------------
	.section	.text._Z14act_mul_kernelILb0ELb0ELb0EEvP6__halfPKS0_iiS3_i,"ax",@progbits
	.align	128
        .global         _Z14act_mul_kernelILb0ELb0ELb0EEvP6__halfPKS0_iiS3_i
        .type           _Z14act_mul_kernelILb0ELb0ELb0EEvP6__halfPKS0_iiS3_i,@function
        .size           _Z14act_mul_kernelILb0ELb0ELb0EEvP6__halfPKS0_iiS3_i,(.L_x_42 - _Z14act_mul_kernelILb0ELb0ELb0EEvP6__halfPKS0_iiS3_i)
        .other          _Z14act_mul_kernelILb0ELb0ELb0EEvP6__halfPKS0_iiS3_i,@"STO_CUDA_ENTRY STV_DEFAULT"
_Z14act_mul_kernelILb0ELb0ELb0EEvP6__halfPKS0_iiS3_i:
.text._Z14act_mul_kernelILb0ELb0ELb0EEvP6__halfPKS0_iiS3_i:
        /* <DEDUP_REMOVED lines=13> */
[----:B--2---:R-:W-:Y:S02]  /*00d0*/  IMAD R7, R0, UR6, R5 ;  /* 0x0000000600077c24 */ /* 0x004fe4000f8e0205 */
[----:B------:R-:W0:Y:S02]  /*00e0*/  LDC.64 R4, c[0x0][0x388] ;  /* 0x0000e200ff047b82 */ /* 0x000e240000000a00 */
[----:B-1----:R-:W-:-:S05]  /*00f0*/  IMAD.WIDE R2, R7, 0x2, R2 ;  /* 0x0000000207027825 */ /* 0x002fca00078e0202 */
[----:B---3--:R-:W2:Y:S01]  /*0100*/  LDG.E.U16 R9, desc[UR4][R2.64] ;  /* 0x0000000402097981 */ /* 0x008ea2000c1e1500 */
        /* <DEDUP_REMOVED lines=20> */
.L_x_9:
        /* <DEDUP_REMOVED lines=11> */
.L_x_42:


//--------------------- .text._Z14act_mul_kernelILb1ELb1ELb0EEvP6__halfPKS0_iiS3_i --------------------------
	.section	.text._Z14act_mul_kernelILb1ELb1ELb0EEvP6__halfPKS0_iiS3_i,"ax",@progbits
	.align	128
        .global         _Z14act_mul_kernelILb1ELb1ELb0EEvP6__halfPKS0_iiS3_i
        .type           _Z14act_mul_kernelILb1ELb1ELb0EEvP6__halfPKS0_iiS3_i,@function
        .size           _Z14act_mul_kernelILb1ELb1ELb0EEvP6__halfPKS0_iiS3_i,(.L_x_43 - _Z14act_mul_kernelILb1ELb1ELb0EEvP6__halfPKS0_iiS3_i)
        .other          _Z14act_mul_kernelILb1ELb1ELb0EEvP6__halfPKS0_iiS3_i,@"STO_CUDA_ENTRY STV_DEFAULT"
_Z14act_mul_kernelILb1ELb1ELb0EEvP6__halfPKS0_iiS3_i:
.text._Z14act_mul_kernelILb1ELb1ELb0EEvP6__halfPKS0_iiS3_i:
        /* <DEDUP_REMOVED lines=18> */
[----:B------:R-:W0:Y:S07]  /*0120*/  S2R R3, SR_CTAID.X ;  /* 0x0000000000037919 */ /* 0x000e2e0000002500 */
[----:B------:R-:W3:Y:S01]  /*0130*/  LDC.64 R6, c[0x0][0x388] ;  /* 0x0000e200ff067b82 */ /* 0x000ee20000000a00 */
[----:B0-----:R-:W-:-:S04]  /*0140*/  LEA R3, R3, R2, 0x5 ;  /* 0x0000000203037211 */ /* 0x001fc800078e28ff */
[----:B------:R-:W-:-:S05]  /*0150*/  SHF.L.U32 R3, R3, 0x1, RZ ;  /* 0x0000000103037819 */ /* 0x000fca00000006ff */
[----:B-1----:R-:W-:-:S05]  /*0160*/  IMAD R3, R0, UR6, R3 ;  /* 0x0000000600037c24 */ /* 0x002fca000f8e0203 */
[----:B------:R-:W-:-:S04]  /*0170*/  LEA.HI R3, R3, R3, RZ, 0x1 ;  /* 0x0000000303037211 */ /* 0x000fc800078f08ff */
[----:B------:R-:W-:-:S05]  /*0180*/  SHF.R.S32.HI R9, RZ, 0x1, R3 ;  /* 0x00000001ff097819 */ /* 0x000fca0000011403 */
[----:B--2---:R-:W-:-:S05]  /*0190*/  IMAD.WIDE R4, R9, 0x4, R4 ;  /* 0x0000000409047825 */ /* 0x004fca00078e0204 */
[----:B------:R-:W2:Y:S01]  /*01a0*/  LDG.E R3, desc[UR4][R4.64] ;  /* 0x0000000404037981 */ /* 0x000ea2000c1e1900 */
[----:B---3--:R-:W-:-:S06]  /*01b0*/  IMAD.WIDE R6, R9, 0x4, R6 ;  /* 0x0000000409067825 */ /* 0x008fcc00078e0206 */
[----:B------:R0:W3:Y:S01]  /*01c0*/  LDG.E.CONSTANT R6, desc[UR4][R6.64] ;  /* 0x0000000406067981 */ /* 0x0000e2000c1e9900 */
[--C-:B--2---:R-:W-:Y:S01]  /*01d0*/  HADD2.F32 R0, -RZ, -R3.reuse.H0_H0 ;  /* 0xa0000003ff007230 */ /* 0x104fe20000004100 */
[C---:B0-----:R-:W-:Y:S01]  /*01e0*/  HSET2.BF.EQ.AND R7, -R3.reuse, 0.007297515869140625, 0.007297515869140625, PT ;  /* 0x1f791f7903077433 */ /* 0x041fe20003802180 */
[----:B------:R-:W-:Y:S01]  /*01f0*/  HADD2.F32 R2, -RZ, -R3.H1_H1 ;  /* 0xb0000003ff027230 */ /* 0x000fe20000004100 */
[----:B------:R-:W-:Y:S02]  /*0200*/  HSET2.BF.EQ.AND R8, -R3, 0.0226898193359375, 0.0226898193359375, PT ;  /* 0x25cf25cf03087433 */ /* 0x000fe40003802180 */
[----:B------:R-:W-:Y:S02]  /*0210*/  FFMA R0, R0, 1.4426950216293334961, -RZ ;  /* 0x3fb8aa3b00007823 */ /* 0x000fe400000008ff */
[----:B------:R-:W-:-:S04]  /*0220*/  FFMA R2, R2, 1.4426950216293334961, -RZ ;  /* 0x3fb8aa3b02027823 */ /* 0x000fc800000008ff */
[----:B------:R-:W-:Y:S08]  /*0230*/  MUFU.EX2 R0, R0 ;  /* 0x0000000000007308 */ /* 0x000ff00000000800 */
[----:B------:R-:W0:Y:S02]  /*0240*/  MUFU.EX2 R9, R2 ;  /* 0x0000000200097308 */ /* 0x000e240000000800 */
[----:B0-----:R-:W-:-:S05]  /*0250*/  F2FP.F16.F32.PACK_AB R9, R9, R0 ;  /* 0x000000000909723e */ /* 0x001fca00000000ff */
        /* <DEDUP_REMOVED lines=12> */
[----:B------:R-:W-:-:S04]  /*0320*/  HMUL2 R3, R3, R2 ;  /* 0x0000000203037232 */ /* 0x000fc80000000000 */
[----:B---3--:R-:W-:-:S05]  /*0330*/  HFMA2 R3, R3, R6, -RZ ;  /* 0x0000000603037231 */ /* 0x008fca00001000ff */
[----:B------:R-:W-:Y:S01]  /*0340*/  STG.E desc[UR4][R4.64], R3 ;  /* 0x0000000304007986 */ /* 0x000fe2000c101904 */
[----:B------:R-:W-:Y:S05]  /*0350*/  EXIT ;  /* 0x000000000000794d */ /* 0x000fea0003800000 */
.L_x_10:
        /* <DEDUP_REMOVED lines=10> */
.L_x_43:


//--------------------- .text._Z14act_mul_kernelILb1ELb0ELb0EEvP6__halfPKS0_iiS3_i --------------------------
	.section	.text._Z14act_mul_kernelILb1ELb0ELb0EEvP6__halfPKS0_iiS3_i,"ax",@progbits
	.align	128
        .global         _Z14act_mul_kernelILb1ELb0ELb0EEvP6__halfPKS0_iiS3_i
        .type           _Z14act_mul_kernelILb1ELb0ELb0EEvP6__halfPKS0_iiS3_i,@function
        .size           _Z14act_mul_kernelILb1ELb0ELb0EEvP6__halfPKS0_iiS3_i,(.L_x_44 - _Z14act_mul_kernelILb1ELb0ELb0EEvP6__halfPKS0_iiS3_i)
        .other          _Z14act_mul_kernelILb1ELb0ELb0EEvP6__halfPKS0_iiS3_i,@"STO_CUDA_ENTRY STV_DEFAULT"
_Z14act_mul_kernelILb1ELb0ELb0EEvP6__halfPKS0_iiS3_i:
.text._Z14act_mul_kernelILb1ELb0ELb0EEvP6__halfPKS0_iiS3_i:
        /* <DEDUP_REMOVED lines=10> */
[----:B------:R-:W0:Y:S07]  /*00a0*/  S2R R3, SR_CTAID.X ;  /* 0x0000000000037919 */ /* 0x000e2e0000002500 */
[----:B------:R-:W3:Y:S01]  /*00b0*/  LDC.64 R6, c[0x0][0x388] ;  /* 0x0000e200ff067b82 */ /* 0x000ee20000000a00 */
        /* <DEDUP_REMOVED lines=35> */
.L_x_11:
        /* <DEDUP_REMOVED lines=9> */
.L_x_44:


//--------------------- .text._Z14act_mul_kernelILb0ELb1ELb1EEvP6__halfPKS0_iiS3_i --------------------------
	.section	.text._Z14act_mul_kernelILb0ELb1ELb1EEvP6__halfPKS0_iiS3_i,"ax",@progbits
	.align	128
        .global         _Z14act_mul_kernelILb0ELb1ELb1EEvP6__halfPKS0_iiS3_i
        .type           _Z14act_mul_kernelILb0ELb1ELb1EEvP6__halfPKS0_iiS3_i,@function
        .size           _Z14act_mul_kernelILb0ELb1ELb1EEvP6__halfPKS0_iiS3_i,(.L_x_45 - _Z14act_mul_kernelILb0ELb1ELb1EEvP6__halfPKS0_iiS3_i)
        .other          _Z14act_mul_kernelILb0ELb1ELb1EEvP6__halfPKS0_iiS3_i,@"STO_CUDA_ENTRY STV_DEFAULT"
_Z14act_mul_kernelILb0ELb1ELb1EEvP6__halfPKS0_iiS3_i:
.text._Z14act_mul_kernelILb0ELb1ELb1EEvP6__halfPKS0_iiS3_i:
        /* <DEDUP_REMOVED lines=25> */
[----:B------:R0:W3:Y:S01]  /*0190*/  LDG.E.U16.CONSTANT R5, desc[UR4][R4.64] ;  /* 0x0000000404057981 */ /* 0x0000e2000c1e9500 */
        /* <DEDUP_REMOVED lines=9> */
[----:B------:R-:W1:Y:S02]  /*0230*/  MUFU.TANH R10, R10 ;  /* 0x0000000a000a7308 */ /* 0x000e640000002400 */
[----:B-1----:R-:W-:-:S06]  /*0240*/  FMUL.FTZ R11, R10, 1 ;  /* 0x3f8000000a0b7820 */ /* 0x002fcc0000410000 */
[----:B------:R-:W1:Y:S02]  /*0250*/  F2F.F64.F32 R8, R11 ;  /* 0x0000000b00087310 */ /* 0x000e640000201800 */
[----:B-1----:R-:W-:-:S08]  /*0260*/  DADD R8, R8, 1 ;  /* 0x3ff0000008087429 */ /* 0x002fd00000000000 */
[----:B------:R-:W-:-:S06]  /*0270*/  DMUL R6, R6, R8 ;  /* 0x0000000806067228 */ /* 0x000fcc0000000000 */
[----:B0-----:R-:W0:Y:S02]  /*0280*/  F2F.F32.F64 R4, R6 ;  /* 0x0000000600047310 */ /* 0x001e240000301000 */
[----:B------:R-:W-:-:S14]  /*0290*/  DSETP.GEU.AND P0, PT, |R6|, UR6, PT ;  /* 0x0000000606007e2a */ /* 0x000fdc000bf0e200 */
[----:B0-----:R-:W-:-:S05]  /*02a0*/  @!P0 FMUL R4, R4, 1.175494350822287508e-38 ;  /* 0x0080000004048820 */ /* 0x001fca0000400000 */
[----:B------:R-:W-:-:S05]  /*02b0*/  F2FP.F16.F32.PACK_AB R4, RZ, R4 ;  /* 0x00000004ff04723e */ /* 0x000fca00000000ff */
[----:B---3--:R-:W-:-:S05]  /*02c0*/  HMUL2 R4, R4.H0_H0, R5.H0_H0 ;  /* 0x2000000504047232 */ /* 0x008fca0000000800 */
[----:B------:R-:W-:Y:S01]  /*02d0*/  STG.E.U16 desc[UR4][R2.64], R4 ;  /* 0x0000000402007986 */ /* 0x000fe2000c101504 */
[----:B------:R-:W-:Y:S05]  /*02e0*/  EXIT ;  /* 0x000000000000794d */ /* 0x000fea0003800000 */
.L_x_12:
        /* <DEDUP_REMOVED lines=9> */
.L_x_45:


//--------------------- .text._Z14act_mul_kernelILb0ELb0ELb1EEvP6__halfPKS0_iiS3_i --------------------------
	.section	.text._Z14act_mul_kernelILb0ELb0ELb1EEvP6__halfPKS0_iiS3_i,"ax",@progbits
	.align	128
        .global         _Z14act_mul_kernelILb0ELb0ELb1EEvP6__halfPKS0_iiS3_i
        .type           _Z14act_mul_kernelILb0ELb0ELb1EEvP6__halfPKS0_iiS3_i,@function
        .size           _Z14act_mul_kernelILb0ELb0ELb1EEvP6__halfPKS0_iiS3_i,(.L_x_46 - _Z14act_mul_kernelILb0ELb0ELb1EEvP6__halfPKS0_iiS3_i)
        .other          _Z14act_mul_kernelILb0ELb0ELb1EEvP6__halfPKS0_iiS3_i,@"STO_CUDA_ENTRY STV_DEFAULT"
_Z14act_mul_kernelILb0ELb0ELb1EEvP6__halfPKS0_iiS3_i:
.text._Z14act_mul_kernelILb0ELb0ELb1EEvP6__halfPKS0_iiS3_i:
        /* <DEDUP_REMOVED lines=40> */
.L_x_13:
        /* <DEDUP_REMOVED lines=16> */
.L_x_46:


//--------------------- .text._Z14act_mul_kernelILb1ELb1ELb1EEvP6__halfPKS0_iiS3_i --------------------------
	.section	.text._Z14act_mul_kernelILb1ELb1ELb1EEvP6__halfPKS0_iiS3_i,"ax",@progbits
	.align	128
        .global         _Z14act_mul_kernelILb1ELb1ELb1EEvP6__halfPKS0_iiS3_i
        .type           _Z14act_mul_kernelILb1ELb1ELb1EEvP6__halfPKS0_iiS3_i,@function
        .size           _Z14act_mul_kernelILb1ELb1ELb1EEvP6__halfPKS0_iiS3_i,(.L_x_47 - _Z14act_mul_kernelILb1ELb1ELb1EEvP6__halfPKS0_iiS3_i)
        .other          _Z14act_mul_kernelILb1ELb1ELb1EEvP6__halfPKS0_iiS3_i,@"STO_CUDA_ENTRY STV_DEFAULT"
_Z14act_mul_kernelILb1ELb1ELb1EEvP6__halfPKS0_iiS3_i:
.text._Z14act_mul_kernelILb1ELb1ELb1EEvP6__halfPKS0_iiS3_i:
        /* <DEDUP_REMOVED lines=23> */
[----:B------:R-:W-:Y:S02]  /*0170*/  SHF.R.S32.HI R7, RZ, 0x1, R5 ;  /* 0x00000001ff077819 */ /* 0x000fe40000011405 */
[----:B------:R-:W0:Y:S03]  /*0180*/  LDC.64 R4, c[0x0][0x388] ;  /* 0x0000e200ff047b82 */ /* 0x000e260000000a00 */
[----:B--2---:R-:W-:-:S05]  /*0190*/  IMAD.WIDE R2, R7, 0x4, R2 ;  /* 0x0000000407027825 */ /* 0x004fca00078e0202 */
[----:B------:R-:W2:Y:S01]  /*01a0*/  LDG.E R6, desc[UR4][R2.64] ;  /* 0x0000000402067981 */ /* 0x000ea2000c1e1900 */
[----:B0-----:R-:W-:-:S05]  /*01b0*/  IMAD.WIDE R4, R7, 0x4, R4 ;  /* 0x0000000407047825 */ /* 0x001fca00078e0204 */
[----:B------:R0:W3:Y:S01]  /*01c0*/  LDG.E.CONSTANT R0, desc[UR4][R4.64] ;  /* 0x0000000404007981 */ /* 0x0000e2000c1e9900 */
        /* <DEDUP_REMOVED lines=8> */
[----:B------:R-:W-:Y:S01]  /*0250*/  FMUL.FTZ R8, R7, R8 ;  /* 0x0000000807087220 */ /* 0x000fe20000410000 */
[----:B0-----:R-:W-:Y:S01]  /*0260*/  F2F.F64.F32 R4, R13 ;  /* 0x0000000d00047310 */ /* 0x001fe20000201800 */
[----:B------:R-:W-:Y:S02]  /*0270*/  FMUL.FTZ R6, R9, R6 ;  /* 0x0000000609067220 */ /* 0x000fe40000410000 */
[----:B------:R-:W-:Y:S02]  /*0280*/  FFMA.FTZ R8, R7, R8, R7 ;  /* 0x0000000807087223 */ /* 0x000fe40000010007 */
[----:B------:R-:W-:-:S02]  /*0290*/  FFMA.FTZ R6, R9, R6, R9 ;  /* 0x0000000609067223 */ /* 0x000fc40000010009 */
[----:B------:R-:W-:Y:S02]  /*02a0*/  FMUL.FTZ R12, R8, 0.79788458347320556641 ;  /* 0x3f4c422a080c7820 */ /* 0x000fe40000410000 */
[----:B------:R-:W-:Y:S01]  /*02b0*/  FMUL.FTZ R15, R6, 0.79788458347320556641 ;  /* 0x3f4c422a060f7820 */ /* 0x000fe20000410000 */
[----:B------:R-:W-:Y:S08]  /*02c0*/  F2F.F64.F32 R8, R16 ;  /* 0x0000001000087310 */ /* 0x000ff00000201800 */
[----:B------:R-:W0:Y:S08]  /*02d0*/  MUFU.TANH R12, R12 ;  /* 0x0000000c000c7308 */ /* 0x000e300000002400 */
[----:B------:R-:W1:Y:S01]  /*02e0*/  MUFU.TANH R15, R15 ;  /* 0x0000000f000f7308 */ /* 0x000e620000002400 */
        /* <DEDUP_REMOVED lines=15> */
[----:B---3--:R-:W-:-:S05]  /*03e0*/  HMUL2 R7, R7, R0 ;  /* 0x0000000007077232 */ /* 0x008fca0000000000 */
[----:B------:R-:W-:Y:S01]  /*03f0*/  STG.E desc[UR4][R2.64], R7 ;  /* 0x0000000702007986 */ /* 0x000fe2000c101904 */
[----:B------:R-:W-:Y:S05]  /*0400*/  EXIT ;  /* 0x000000000000794d */ /* 0x000fea0003800000 */
.L_x_14:
        /* <DEDUP_REMOVED lines=15> */
.L_x_47:


//--------------------- .text._Z14act_mul_kernelILb1ELb0ELb1EEvP6__halfPKS0_iiS3_i --------------------------
	.section	.text._Z14act_mul_kernelILb1ELb0ELb1EEvP6__halfPKS0_iiS3_i,"ax",@progbits
	.align	128
        .global         _Z14act_mul_kernelILb1ELb0ELb1EEvP6__halfPKS0_iiS3_i
        .type           _Z14act_mul_kernelILb1ELb0ELb1EEvP6__halfPKS0_iiS3_i,@function
        .size           _Z14act_mul_kernelILb1ELb0ELb1EEvP6__halfPKS0_iiS3_i,(.L_x_48 - _Z14act_mul_kernelILb1ELb0ELb1EEvP6__halfPKS0_iiS3_i)
        .other          _Z14act_mul_kernelILb1ELb0ELb1EEvP6__halfPKS0_iiS3_i,@"STO_CUDA_ENTRY STV_DEFAULT"
_Z14act_mul_kernelILb1ELb0ELb1EEvP6__halfPKS0_iiS3_i:
.text._Z14act_mul_kernelILb1ELb0ELb1EEvP6__halfPKS0_iiS3_i:
        /* <DEDUP_REMOVED lines=16> */
[----:B------:R-:W-:Y:S02]  /*0100*/  SHF.R.S32.HI R7, RZ, 0x1, R5 ;  /* 0x00000001ff077819 */ /* 0x000fe40000011405 */
[----:B------:R-:W1:Y:S03]  /*0110*/  LDC.64 R4, c[0x0][0x388] ;  /* 0x0000e200ff047b82 */ /* 0x000e660000000a00 */
[----:B--2---:R-:W-:-:S05]  /*0120*/  IMAD.WIDE R2, R7, 0x4, R2 ;  /* 0x0000000407027825 */ /* 0x004fca00078e0202 */
[----:B0-----:R-:W2:Y:S01]  /*0130*/  LDG.E R6, desc[UR4][R2.64] ;  /* 0x0000000402067981 */ /* 0x001ea2000c1e1900 */
[----:B-1----:R-:W-:-:S05]  /*0140*/  IMAD.WIDE R4, R7, 0x4, R4 ;  /* 0x0000000407047825 */ /* 0x002fca00078e0204 */
        /* <DEDUP_REMOVED lines=37> */
.L_x_15:
        /* <DEDUP_REMOVED lines=14> */
.L_x_48:


//--------------------- .text._Z27softmax128_topk_norm_kernelP6__halfii --------------------------
	.section	.text._Z27softmax128_topk_norm_kernelP6__halfii,"ax",@progbits
	.align	128
        .global         _Z27softmax128_topk_norm_kernelP6__halfii
        .type           _Z27softmax128_topk_norm_kernelP6__halfii,@function
        .size           _Z27softmax128_topk_norm_kernelP6__halfii,(.L_x_49 - _Z27softmax128_topk_norm_kernelP6__halfii)
        .other          _Z27softmax128_topk_norm_kernelP6__halfii,@"STO_CUDA_ENTRY STV_DEFAULT"
_Z27softmax128_topk_norm_kernelP6__halfii:
.text._Z27softmax128_topk_norm_kernelP6__halfii:
[----:B------:R-:W0:Y:S01]  /*0000*/  LDC R1, c[0x0][0x37c] ;  /* 0x0000df00ff017b82 */ /* 0x000e220000000800 */
[----:B------:R-:W1:Y:S01]  /*0010*/  S2R R0, SR_CTAID.Y ;  /* 0x0000000000007919 */ /* 0x000e620000002600 */
[----:B------:R-:W2:Y:S01]  /*0020*/  LDCU UR4, c[0x0][0x388] ;  /* 0x00007100ff0477ac */ /* 0x000ea20008000800 */
[----:B0-----:R-:W-:Y:S01]  /*0030*/  IADD3 R1, PT, PT, R1, -0x200, RZ ;  /* 0xfffffe0001017810 */ /* 0x001fe20007ffe0ff */
[----:B------:R-:W1:Y:S02]  /*0040*/  S2R R3, SR_TID.X ;  /* 0x0000000000037919 */ /* 0x000e640000002100 */
[----:B-1----:R-:W-:-:S05]  /*0050*/  IMAD R0, R0, 0x20, R3 ;  /* 0x0000002000007824 */ /* 0x002fca00078e0203 */
[----:B--2---:R-:W-:-:S13]  /*0060*/  ISETP.GE.AND P0, PT, R0, UR4, PT ;  /* 0x0000000400007c0c */ /* 0x004fda000bf06270 */
[----:B------:R-:W-:Y:S05]  /*0070*/  @P0 EXIT ;  /* 0x000000000000094d */ /* 0x000fea0003800000 */
[----:B------:R-:W0:Y:S01]  /*0080*/  LDC.64 R130, c[0x0][0x380] ;  /* 0x0000e000ff827b82 */ /* 0x000e220000000a00 */
[----:B------:R-:W1:Y:S01]  /*0090*/  LDCU.64 UR4, c[0x0][0x358] ;  /* 0x00006b00ff0477ac */ /* 0x000e620008000a00 */
[----:B------:R-:W-:Y:S01]  /*00a0*/  SHF.L.U32 R3, R0, 0x7, RZ ;  /* 0x0000000700037819 */ /* 0x000fe200000006ff */
[----:B------:R-:W2:Y:S04]  /*00b0*/  LDCU UR6, c[0x0][0x38c] ;  /* 0x00007180ff0677ac */ /* 0x000ea80008000800 */
[----:B0-----:R-:W-:-:S05]  /*00c0*/  IMAD.WIDE.U32 R130, R3, 0x2, R130 ;  /* 0x0000000203827825 */ /* 0x001fca00078e0082 */
[----:B-1----:R-:W3:Y:S04]  /*00d0*/  LDG.E.128 R100, desc[UR4][R130.64] ;  /* 0x0000000482647981 */ /* 0x002ee8000c1e1d00 */
[----:B------:R-:W4:Y:S04]  /*00e0*/  LDG.E.128 R92, desc[UR4][R130.64+0x10] ;  /* 0x00001004825c7981 */ /* 0x000f28000c1e1d00 */
[----:B------:R-:W5:Y:S04]  /*00f0*/  LDG.E.128 R84, desc[UR4][R130.64+0x20] ;  /* 0x0000200482547981 */ /* 0x000f68000c1e1d00 */
        /* <DEDUP_REMOVED lines=12> */
[----:B------:R-:W5:Y:S01]  /*01c0*/  LDG.E.128 R152, desc[UR4][R130.64+0xf0] ;  /* 0x0000f00482987981 */ /* 0x000f62000c1e1d00 */
[----:B--2---:R-:W-:Y:S01]  /*01d0*/  UISETP.GT.AND UP0, UPT, UR6, 0x7f, UPT ;  /* 0x0000007f0600788c */ /* 0x004fe2000bf04270 */
[----:B---3--:R-:W-:-:S02]  /*01e0*/  HADD2.F32 R104, -RZ, R100.H0_H0 ;  /* 0x20000064ff687230 */ /* 0x008fc40000004100 */
[----:B------:R-:W-:Y:S02]  /*01f0*/  HADD2.F32 R105, -RZ, R100.H1_H1 ;  /* 0x30000064ff697230 */ /* 0x000fe40000004100 */
[--C-:B------:R-:W-:Y:S02]  /*0200*/  HADD2.F32 R106, -RZ, R101.reuse.H0_H0 ;  /* 0x20000065ff6a7230 */ /* 0x100fe40000004100 */
[----:B------:R-:W-:Y:S01]  /*0210*/  HADD2.F32 R107, -RZ, R101.H1_H1 ;  /* 0x30000065ff6b7230 */ /* 0x000fe20000004100 */
[----:B------:R-:W-:Y:S01]  /*0220*/  FMNMX3.FTZ R0, R104, -3.40282346638528859812e+38, R105, !PT ;  /* 0xff7fffff68007876 */ /* 0x000fe20007810069 */
[--C-:B------:R-:W-:Y:S02]  /*0230*/  HADD2.F32 R100, -RZ, R102.reuse.H0_H0 ;  /* 0x20000066ff647230 */ /* 0x100fe40000004100 */
[----:B------:R-:W-:Y:S01]  /*0240*/  HADD2.F32 R101, -RZ, R102.H1_H1 ;  /* 0x30000066ff657230 */ /* 0x000fe20000004100 */
[----:B------:R-:W-:Y:S01]  /*0250*/  FMNMX3.FTZ R0, R0, R106, R107, !PT ;  /* 0x0000006a00007276 */ /* 0x000fe2000781006b */
[--C-:B------:R-:W-:Y:S01]  /*0260*/  HADD2.F32 R102, -RZ, R103.reuse.H0_H0 ;  /* 0x20000067ff667230 */ /* 0x100fe20000004100 */
[----:B------:R0:W-:Y:S01]  /*0270*/  STL.128 [R1], R104 ;  /* 0x0000006801007387 */ /* 0x0001e20000100c00 */
[----:B------:R-:W-:Y:S01]  /*0280*/  HADD2.F32 R103, -RZ, R103.H1_H1 ;  /* 0x30000067ff677230 */ /* 0x000fe20000004100 */
[----:B------:R-:W-:Y:S01]  /*0290*/  FMNMX3.FTZ R0, R0, R100, R101, !PT ;  /* 0x0000006400007276 */ /* 0x000fe20007810065 */
[----:B----4-:R-:W-:-:S02]  /*02a0*/  HADD2.F32 R96, -RZ, R92.H0_H0 ;  /* 0x2000005cff607230 */ /* 0x010fc40000004100 */
[----:B------:R-:W-:Y:S01]  /*02b0*/  HADD2.F32 R97, -RZ, R92.H1_H1 ;  /* 0x3000005cff617230 */ /* 0x000fe20000004100 */
[----:B------:R-:W-:Y:S01]  /*02c0*/  FMNMX3.FTZ R0, R0, R102, R103, !PT ;  /* 0x0000006600007276 */ /* 0x000fe20007810067 */
[--C-:B------:R-:W-:Y:S01]  /*02d0*/  HADD2.F32 R98, -RZ, R93.reuse.H0_H0 ;  /* 0x2000005dff627230 */ /* 0x100fe20000004100 */
[----:B------:R1:W-:Y:S01]  /*02e0*/  STL.128 [R1+0x10], R100 ;  /* 0x0000106401007387 */ /* 0x0003e20000100c00 */
[----:B------:R-:W-:Y:S01]  /*02f0*/  HADD2.F32 R99, -RZ, R93.H1_H1 ;  /* 0x3000005dff637230 */ /* 0x000fe20000004100 */
[----:B------:R-:W-:Y:S01]  /*0300*/  FMNMX3.FTZ R0, R0, R96, R97, !PT ;  /* 0x0000006000007276 */ /* 0x000fe20007810061 */
[--C-:B------:R-:W-:Y:S02]  /*0310*/  HADD2.F32 R92, -RZ, R94.reuse.H0_H0 ;  /* 0x2000005eff5c7230 */ /* 0x100fe40000004100 */
[----:B------:R-:W-:Y:S01]  /*0320*/  HADD2.F32 R93, -RZ, R94.H1_H1 ;  /* 0x3000005eff5d7230 */ /* 0x000fe20000004100 */
[----:B------:R-:W-:Y:S01]  /*0330*/  FMNMX3.FTZ R0, R0, R98, R99, !PT ;  /* 0x0000006200007276 */ /* 0x000fe20007810063 */
[--C-:B------:R-:W-:Y:S01]  /*0340*/  HADD2.F32 R94, -RZ, R95.reuse.H0_H0 ;  /* 0x2000005fff5e7230 */ /* 0x100fe20000004100 */
[----:B------:R-:W-:Y:S01]  /*0350*/  STL.128 [R1+0x20], R96 ;  /* 0x0000206001007387 */ /* 0x000fe20000100c00 */
[----:B------:R-:W-:Y:S01]  /*0360*/  HADD2.F32 R95, -RZ, R95.H1_H1 ;  /* 0x3000005fff5f7230 */ /* 0x000fe20000004100 */
[----:B------:R-:W-:Y:S01]  /*0370*/  FMNMX3.FTZ R0, R0, R92, R93, !PT ;  /* 0x0000005c00007276 */ /* 0x000fe2000781005d */
[----:B-----5:R-:W-:-:S02]  /*0380*/  HADD2.F32 R88, -RZ, R84.H0_H0 ;  /* 0x20000054ff587230 */ /* 0x020fc40000004100 */
[----:B------:R-:W-:Y:S01]  /*0390*/  HADD2.F32 R89, -RZ, R84.H1_H1 ;  /* 0x30000054ff597230 */ /* 0x000fe20000004100 */
[----:B------:R-:W-:Y:S01]  /*03a0*/  FMNMX3.FTZ R0, R0, R94, R95, !PT ;  /* 0x0000005e00007276 */ /* 0x000fe2000781005f */
[--C-:B------:R-:W-:Y:S01]  /*03b0*/  HADD2.F32 R90, -RZ, R85.reuse.H0_H0 ;  /* 0x20000055ff5a7230 */ /* 0x100fe20000004100 */
[----:B------:R-:W-:Y:S01]  /*03c0*/  STL.128 [R1+0x30], R92 ;  /* 0x0000305c01007387 */ /* 0x000fe20000100c00 */
[----:B------:R-:W-:Y:S01]  /*03d0*/  HADD2.F32 R91, -RZ, R85.H1_H1 ;  /* 0x30000055ff5b7230 */ /* 0x000fe20000004100 */
[----:B------:R-:W-:Y:S01]  /*03e0*/  FMNMX3.FTZ R0, R0, R88, R89, !PT ;  /* 0x0000005800007276 */ /* 0x000fe20007810059 */
[--C-:B------:R-:W-:Y:S02]  /*03f0*/  HADD2.F32 R84, -RZ, R86.reuse.H0_H0 ;  /* 0x20000056ff547230 */ /* 0x100fe40000004100 */
[----:B------:R-:W-:Y:S01]  /*0400*/  HADD2.F32 R85, -RZ, R86.H1_H1 ;  /* 0x30000056ff557230 */ /* 0x000fe20000004100 */
[----:B------:R-:W-:Y:S01]  /*0410*/  FMNMX3.FTZ R0, R0, R90, R91, !PT ;  /* 0x0000005a00007276 */ /* 0x000fe2000781005b */
[--C-:B------:R-:W-:Y:S01]  /*0420*/  HADD2.F32 R86, -RZ, R87.reuse.H0_H0 ;  /* 0x20000057ff567230 */ /* 0x100fe20000004100 */
[----:B------:R2:W-:Y:S01]  /*0430*/  STL.128 [R1+0x40], R88 ;  /* 0x0000405801007387 */ /* 0x0005e20000100c00 */
[----:B------:R-:W-:Y:S01]  /*0440*/  HADD2.F32 R87, -RZ, R87.H1_H1 ;  /* 0x30000057ff577230 */ /* 0x000fe20000004100 */
[----:B------:R-:W-:Y:S01]  /*0450*/  FMNMX3.FTZ R0, R0, R84, R85, !PT ;  /* 0x0000005400007276 */ /* 0x000fe20007810055 */
[----:B------:R-:W-:-:S02]  /*0460*/  HADD2.F32 R80, -RZ, R76.H0_H0 ;  /* 0x2000004cff507230 */ /* 0x000fc40000004100 */
        /* <DEDUP_REMOVED lines=180> */
[----:B------:R-:W-:-:S04]  /*0fb0*/  FMNMX3.FTZ R0, R0, R152, R153, !PT ;  /* 0x0000009800007276 */ /* 0x000fc80007810099 */
[----:B------:R-:W-:Y:S01]  /*0fc0*/  FMNMX3.FTZ R0, R0, R154, R155, !PT ;  /* 0x0000009a00007276 */ /* 0x000fe2000781009b */
[----:B------:R-:W-:Y:S04]  /*0fd0*/  STL.128 [R1+0x1f0], R152 ;  /* 0x0001f09801007387 */ /* 0x000fe80000100c00 */
[--C-:B------:R-:W-:Y:S01]  /*0fe0*/  FADD.FTZ R2, R104, -R0.reuse ;  /* 0x8000000068027221 */ /* 0x100fe20000010000 */
[--C-:B------:R-:W-:Y:S01]  /*0ff0*/  FADD.FTZ R3, R105, -R0.reuse ;  /* 0x8000000069037221 */ /* 0x100fe20000010000 */
[--C-:B------:R-:W-:Y:S01]  /*1000*/  FADD.FTZ R108, R106, -R0.reuse ;  /* 0x800000006a6c7221 */ /* 0x100fe20000010000 */
[--C-:B0-----:R-:W-:Y:S01]  /*1010*/  FADD.FTZ R104, R87, -R0.reuse ;  /* 0x8000000057687221 */ /* 0x101fe20000010000 */
[----:B------:R-:W-:Y:S01]  /*1020*/  FMUL.FTZ R2, R2, 1.4426950216293334961 ;  /* 0x3fb8aa3b02027820 */ /* 0x000fe20000410000 */
[----:B------:R-:W-:Y:S01]  /*1030*/  FMUL.FTZ R3, R3, 1.4426950216293334961 ;  /* 0x3fb8aa3b03037820 */ /* 0x000fe20000410000 */
[----:B------:R-:W-:Y:S01]  /*1040*/  FMUL.FTZ R108, R108, 1.4426950216293334961 ;  /* 0x3fb8aa3b6c6c7820 */ /* 0x000fe20000410000 */
[----:B------:R-:W-:Y:S01]  /*1050*/  FMUL.FTZ R111, R104, 1.4426950216293334961 ;  /* 0x3fb8aa3b686f7820 */ /* 0x000fe20000410000 */
[----:B------:R0:W5:Y:S01]  /*1060*/  MUFU.EX2 R136, R2 ;  /* 0x0000000200887308 */ /* 0x0001620000000800 */
[--C-:B------:R-:W-:Y:S01]  /*1070*/  FADD.FTZ R109, R107, -R0.reuse ;  /* 0x800000006b6d7221 */ /* 0x100fe20000010000 */
[--C-:B------:R-:W-:Y:S01]  /*1080*/  FADD.FTZ R110, R100, -R0.reuse ;  /* 0x80000000646e7221 */ /* 0x100fe20000010000 */
[--C-:B-1----:R-:W-:Y:S01]  /*1090*/  FADD.FTZ R100, R83, -R0.reuse ;  /* 0x8000000053647221 */ /* 0x102fe20000010000 */
[--C-:B------:R-:W-:Y:S01]  /*10a0*/  FADD.FTZ R114, R90, -R0.reuse ;  /* 0x800000005a727221 */ /* 0x100fe20000010000 */
[----:B------:R-:W-:Y:S01]  /*10b0*/  FMUL.FTZ R109, R109, 1.4426950216293334961 ;  /* 0x3fb8aa3b6d6d7820 */ /* 0x000fe20000410000 */
[----:B------:R-:W-:Y:S01]  /*10c0*/  FMUL.FTZ R110, R110, 1.4426950216293334961 ;  /* 0x3fb8aa3b6e6e7820 */ /* 0x000fe20000410000 */
[----:B------:R-:W-:Y:S01]  /*10d0*/  FMUL.FTZ R107, R100, 1.4426950216293334961 ;  /* 0x3fb8aa3b646b7820 */ /* 0x000fe20000410000 */
[----:B------:R1:W-:Y:S01]  /*10e0*/  MUFU.EX2 R137, R3 ;  /* 0x0000000300897308 */ /* 0x0003e20000000800 */
[--C-:B0-----:R-:W-:Y:S01]  /*10f0*/  FADD.FTZ R2, R101, -R0.reuse ;  /* 0x8000000065027221 */ /* 0x101fe20000010000 */
[--C-:B------:R-:W-:Y:S01]  /*1100*/  FADD.FTZ R100, R76, -R0.reuse ;  /* 0x800000004c647221 */ /* 0x100fe20000010000 */
[----:B------:R-:W-:Y:S01]  /*1110*/  FMUL.FTZ R114, R114, 1.4426950216293334961 ;  /* 0x3fb8aa3b72727820 */ /* 0x000fe20000410000 */
[--C-:B------:R-:W-:Y:S01]  /*1120*/  FADD.FTZ R106, R82, -R0.reuse ;  /* 0x80000000526a7221 */ /* 0x100fe20000010000 */
[----:B------:R-:W-:Y:S01]  /*1130*/  FMUL.FTZ R2, R2, 1.4426950216293334961 ;  /* 0x3fb8aa3b02027820 */ /* 0x000fe20000410000 */
[----:B------:R-:W-:Y:S01]  /*1140*/  FMUL.FTZ R100, R100, 1.4426950216293334961 ;  /* 0x3fb8aa3b64647820 */ /* 0x000fe20000410000 */
[--C-:B--2---:R-:W-:Y:S01]  /*1150*/  FADD.FTZ R90, R66, -R0.reuse ;  /* 0x80000000425a7221 */ /* 0x104fe20000010000 */
[----:B------:R0:W-:Y:S01]  /*1160*/  MUFU.EX2 R138, R108 ;  /* 0x0000006c008a7308 */ /* 0x0001e20000000800 */
[--C-:B-1----:R-:W-:Y:S01]  /*1170*/  FADD.FTZ R3, R102, -R0.reuse ;  /* 0x8000000066037221 */ /* 0x102fe20000010000 */
[----:B------:R-:W-:Y:S01]  /*1180*/  FMUL.FTZ R106, R106, 1.4426950216293334961 ;  /* 0x3fb8aa3b6a6a7820 */ /* 0x000fe20000410000 */
[--C-:B------:R-:W-:Y:S01]  /*1190*/  FADD.FTZ R102, R78, -R0.reuse ;  /* 0x800000004e667221 */ /* 0x100fe20000010000 */
[----:B------:R-:W-:Y:S01]  /*11a0*/  FMUL.FTZ R90, R90, 1.4426950216293334961 ;  /* 0x3fb8aa3b5a5a7820 */ /* 0x000fe20000410000 */
[----:B------:R-:W-:Y:S01]  /*11b0*/  FMUL.FTZ R3, R3, 1.4426950216293334961 ;  /* 0x3fb8aa3b03037820 */ /* 0x000fe20000410000 */
[--C-:B---3--:R-:W-:Y:S01]  /*11c0*/  FADD.FTZ R82, R62, -R0.reuse ;  /* 0x800000003e527221 */ /* 0x108fe20000010000 */
[----:B------:R-:W-:Y:S01]  /*11d0*/  FMUL.FTZ R102, R102, 1.4426950216293334961 ;  /* 0x3fb8aa3b66667820 */ /* 0x000fe20000410000 */
[----:B------:R1:W-:Y:S01]  /*11e0*/  MUFU.EX2 R133, R2 ;  /* 0x0000000200857308 */ /* 0x0003e20000000800 */
[--C-:B0-----:R-:W-:Y:S01]  /*11f0*/  FADD.FTZ R108, R103, -R0.reuse ;  /* 0x80000000676c7221 */ /* 0x101fe20000010000 */
[----:B------:R-:W-:Y:S01]  /*1200*/  FMUL.FTZ R82, R82, 1.4426950216293334961 ;  /* 0x3fb8aa3b52527820 */ /* 0x000fe20000410000 */
[--C-:B----4-:R-:W-:Y:S01]  /*1210*/  FADD.FTZ R78, R58, -R0.reuse ;  /* 0x800000003a4e7221 */ /* 0x110fe20000010000 */
[--C-:B-----5:R-:W-:Y:S01]  /*1220*/  FADD.FTZ R66, R46, -R0.reuse ;  /* 0x800000002e427221 */ /* 0x120fe20000010000 */
[----:B------:R-:W-:Y:S01]  /*1230*/  FMUL.FTZ R108, R108, 1.4426950216293334961 ;  /* 0x3fb8aa3b6c6c7820 */ /* 0x000fe20000410000 */
[--C-:B------:R-:W-:Y:S01]  /*1240*/  FADD.FTZ R128, R40, -R0.reuse ;  /* 0x8000000028807221 */ /* 0x100fe20000010000 */
[----:B------:R-:W-:Y:S01]  /*1250*/  FMUL.FTZ R78, R78, 1.4426950216293334961 ;  /* 0x3fb8aa3b4e4e7820 */ /* 0x000fe20000410000 */
[----:B------:R0:W-:Y:S01]  /*1260*/  MUFU.EX2 R134, R3 ;  /* 0x0000000300867308 */ /* 0x0001e20000000800 */
[--C-:B-1----:R-:W-:Y:S01]  /*1270*/  FADD.FTZ R2, R98, -R0.reuse ;  /* 0x8000000062027221 */ /* 0x102fe20000010000 */
[--C-:B------:R-:W-:Y:S01]  /*1280*/  FADD.FTZ R98, R74, -R0.reuse ;  /* 0x800000004a627221 */ /* 0x100fe20000010000 */
[--C-:B------:R-:W-:Y:S01]  /*1290*/  FADD.FTZ R74, R54, -R0.reuse ;  /* 0x80000000364a7221 */ /* 0x100fe20000010000 */
[----:B------:R-:W-:Y:S01]  /*12a0*/  FMUL.FTZ R66, R66, 1.4426950216293334961 ;  /* 0x3fb8aa3b42427820 */ /* 0x000fe20000410000 */
[----:B------:R-:W-:Y:S01]  /*12b0*/  FMUL.FTZ R2, R2, 1.4426950216293334961 ;  /* 0x3fb8aa3b02027820 */ /* 0x000fe20000410000 */
[----:B------:R-:W-:Y:S01]  /*12c0*/  FMUL.FTZ R98, R98, 1.4426950216293334961 ;  /* 0x3fb8aa3b62627820 */ /* 0x000fe20000410000 */
[----:B------:R-:W-:Y:S01]  /*12d0*/  FMUL.FTZ R74, R74, 1.4426950216293334961 ;  /* 0x3fb8aa3b4a4a7820 */ /* 0x000fe20000410000 */
[----:B------:R1:W-:Y:S01]  /*12e0*/  MUFU.EX2 R135, R108 ;  /* 0x0000006c00877308 */ /* 0x0003e20000000800 */
[--C-:B0-----:R-:W-:Y:S01]  /*12f0*/  FADD.FTZ R3, R99, -R0.reuse ;  /* 0x8000000063037221 */ /* 0x101fe20000010000 */
[--C-:B------:R-:W-:Y:S01]  /*1300*/  FADD.FTZ R62, R42, -R0.reuse ;  /* 0x800000002a3e7221 */ /* 0x100fe20000010000 */
[--C-:B------:R-:W-:Y:S01]  /*1310*/  FADD.FTZ R58, R38, -R0.reuse ;  /* 0x80000000263a7221 */ /* 0x100fe20000010000 */
[--C-:B------:R-:W-:Y:S01]  /*1320*/  FADD.FTZ R54, R34, -R0.reuse ;  /* 0x8000000022367221 */ /* 0x100fe20000010000 */
[----:B------:R-:W-:Y:S01]  /*1330*/  FMUL.FTZ R3, R3, 1.4426950216293334961 ;  /* 0x3fb8aa3b03037820 */ /* 0x000fe20000410000 */
[----:B------:R-:W-:Y:S01]  /*1340*/  FMUL.FTZ R62, R62, 1.4426950216293334961 ;  /* 0x3fb8aa3b3e3e7820 */ /* 0x000fe20000410000 */
[----:B------:R-:W-:Y:S01]  /*1350*/  FMUL.FTZ R58, R58, 1.4426950216293334961 ;  /* 0x3fb8aa3b3a3a7820 */ /* 0x000fe20000410000 */
[----:B------:R0:W-:Y:S01]  /*1360*/  MUFU.EX2 R122, R2 ;  /* 0x00000002007a7308 */ /* 0x0001e20000000800 */
[--C-:B-1----:R-:W-:Y:S01]  /*1370*/  FADD.FTZ R108, R92, -R0.reuse ;  /* 0x800000005c6c7221 */ /* 0x102fe20000010000 */
[----:B------:R-:W-:Y:S01]  /*1380*/  FMUL.FTZ R54, R54, 1.4426950216293334961 ;  /* 0x3fb8aa3b36367820 */ /* 0x000fe20000410000 */
[--C-:B------:R-:W-:Y:S01]  /*1390*/  FADD.FTZ R46, R26, -R0.reuse ;  /* 0x800000001a2e7221 */ /* 0x100fe20000010000 */
[--C-:B------:R-:W-:Y:S01]  /*13a0*/  FADD.FTZ R40, R20, -R0.reuse ;  /* 0x8000000014287221 */ /* 0x100fe20000010000 */
[----:B------:R-:W-:Y:S01]  /*13b0*/  FMUL.FTZ R108, R108, 1.4426950216293334961 ;  /* 0x3fb8aa3b6c6c7820 */ /* 0x000fe20000410000 */
[--C-:B------:R-:W-:Y:S01]  /*13c0*/  FADD.FTZ R42, R22, -R0.reuse ;  /* 0x80000000162a7221 */ /* 0x100fe20000010000 */
[----:B------:R-:W-:Y:S01]  /*13d0*/  FMUL.FTZ R46, R46, 1.4426950216293334961 ;  /* 0x3fb8aa3b2e2e7820 */ /* 0x000fe20000410000 */
[----:B------:R1:W-:Y:S01]  /*13e0*/  MUFU.EX2 R123, R3 ;  /* 0x00000003007b7308 */ /* 0x0003e20000000800 */
[--C-:B0-----:R-:W-:Y:S01]  /*13f0*/  FADD.FTZ R2, R95, -R0.reuse ;  /* 0x800000005f027221 */ /* 0x101fe20000010000 */
[----:B------:R-:W-:Y:S01]  /*1400*/  FMUL.FTZ R40, R40, 1.4426950216293334961 ;  /* 0x3fb8aa3b28287820 */ /* 0x000fe20000410000 */
[----:B------:R-:W-:Y:S01]  /*1410*/  FMUL.FTZ R42, R42, 1.4426950216293334961 ;  /* 0x3fb8aa3b2a2a7820 */ /* 0x000fe20000410000 */
[--C-:B------:R-:W-:Y:S01]  /*1420*/  FADD.FTZ R38, R18, -R0.reuse ;  /* 0x8000000012267221 */ /* 0x100fe20000010000 */
[----:B------:R-:W-:Y:S01]  /*1430*/  FMUL.FTZ R119, R2, 1.4426950216293334961 ;  /* 0x3fb8aa3b02777820 */ /* 0x000fe20000410000 */
[--C-:B------:R-:W-:Y:S01]  /*1440*/  FADD.FTZ R2, R88, -R0.reuse ;  /* 0x8000000058027221 */ /* 0x100fe20000010000 */
[--C-:B------:R-:W-:Y:S01]  /*1450*/  FADD.FTZ R88, R71, -R0.reuse ;  /* 0x8000000047587221 */ /* 0x100fe20000010000 */
[----:B------:R-:W-:Y:S01]  /*1460*/  MUFU.EX2 R116, R108 ;  /* 0x0000006c00747308 */ /* 0x000fe20000000800 */
[--C-:B-1----:R-:W-:Y:S01]  /*1470*/  FADD.FTZ R3, R84, -R0.reuse ;  /* 0x8000000054037221 */ /* 0x102fe20000010000 */
[----:B------:R-:W-:Y:S01]  /*1480*/  FMUL.FTZ R112, R2, 1.4426950216293334961 ;  /* 0x3fb8aa3b02707820 */ /* 0x000fe20000410000 */
[--C-:B------:R-:W-:Y:S01]  /*1490*/  FADD.FTZ R2, R89, -R0.reuse ;  /* 0x8000000059027221 */ /* 0x100fe20000010000 */
[----:B------:R-:W-:Y:S01]  /*14a0*/  FMUL.FTZ R95, R88, 1.4426950216293334961 ;  /* 0x3fb8aa3b585f7820 */ /* 0x000fe20000410000 */
[----:B------:R-:W-:Y:S01]  /*14b0*/  FMUL.FTZ R3, R3, 1.4426950216293334961 ;  /* 0x3fb8aa3b03037820 */ /* 0x000fe20000410000 */
[--C-:B------:R-:W-:Y:S01]  /*14c0*/  FADD.FTZ R84, R67, -R0.reuse ;  /* 0x8000000043547221 */ /* 0x100fe20000010000 */
[----:B------:R-:W-:Y:S01]  /*14d0*/  FMUL.FTZ R113, R2, 1.4426950216293334961 ;  /* 0x3fb8aa3b02717820 */ /* 0x000fe20000410000 */
[--C-:B------:R-:W-:Y:S01]  /*14e0*/  FADD.FTZ R2, R91, -R0.reuse ;  /* 0x800000005b027221 */ /* 0x100fe20000010000 */
[----:B------:R0:W-:Y:S01]  /*14f0*/  MUFU.EX2 R108, R3 ;  /* 0x00000003006c7308 */ /* 0x0001e20000000800 */
[----:B------:R-:W-:Y:S01]  /*1500*/  FMUL.FTZ R91, R84, 1.4426950216293334961 ;  /* 0x3fb8aa3b545b7820 */ /* 0x000fe20000410000 */
[--C-:B------:R-:W-:Y:S01]  /*1510*/  FADD.FTZ R84, R156, -R0.reuse ;  /* 0x800000009c547221 */ /* 0x100fe20000010000 */
[----:B------:R-:W-:Y:S01]  /*1520*/  FMUL.FTZ R2, R2, 1.4426950216293334961 ;  /* 0x3fb8aa3b02027820 */ /* 0x000fe20000410000 */
[--C-:B------:R-:W-:Y:S01]  /*1530*/  FADD.FTZ R67, R47, -R0.reuse ;  /* 0x800000002f437221 */ /* 0x100fe20000010000 */
[--C-:B------:R-:W-:Y:S01]  /*1540*/  FADD.FTZ R47, R27, -R0.reuse ;  /* 0x800000001b2f7221 */ /* 0x100fe20000010000 */
        /* <DEDUP_REMOVED lines=9> */
[----:B------:R-:W-:Y:S01]  /*15e0*/  FMUL.FTZ R47, R47, 1.4426950216293334961 ;  /* 0x3fb8aa3b2f2f7820 */ /* 0x000fe20000410000 */
[----:B------:R0:W2:Y:S01]  /*15f0*/  MUFU.EX2 R139, R109 ;  /* 0x0000006d008b7308 */ /* 0x0000a20000000800 */
[--C-:B-1----:R-:W-:Y:S01]  /*1600*/  FADD.FTZ R2, R80, -R0.reuse ;  /* 0x8000000050027221 */ /* 0x102fe20000010000 */
[--C-:B------:R-:W-:Y:S01]  /*1610*/  FADD.FTZ R80, R60, -R0.reuse ;  /* 0x800000003c507221 */ /* 0x100fe20000010000 */
[----:B------:R-:W-:Y:S01]  /*1620*/  FMUL.FTZ R60, R128, 1.4426950216293334961 ;  /* 0x3fb8aa3b803c7820 */ /* 0x000fe20000410000 */
[----:B------:R-:W-:Y:S01]  /*1630*/  FMUL.FTZ R61, R61, 1.4426950216293334961 ;  /* 0x3fb8aa3b3d3d7820 */ /* 0x000fe20000410000 */
[----:B------:R-:W-:Y:S01]  /*1640*/  FMUL.FTZ R2, R2, 1.4426950216293334961 ;  /* 0x3fb8aa3b02027820 */ /* 0x000fe20000410000 */
[----:B------:R-:W-:Y:S01]  /*1650*/  FMUL.FTZ R80, R80, 1.4426950216293334961 ;  /* 0x3fb8aa3b50507820 */ /* 0x000fe20000410000 */
[--C-:B------:R-:W-:Y:S01]  /*1660*/  FADD.FTZ R41, R21, -R0.reuse ;  /* 0x8000000015297221 */ /* 0x100fe20000010000 */
        /* <DEDUP_REMOVED lines=11> */
[----:B------:R-:W-:Y:S01]  /*1720*/  FMUL.FTZ R59, R59, 1.4426950216293334961 ;  /* 0x3fb8aa3b3b3b7820 */ /* 0x000fe20000410000 */
[--C-:B------:R-:W-:Y:S01]  /*1730*/  FADD.FTZ R39, R19, -R0.reuse ;  /* 0x8000000013277221 */ /* 0x100fe20000010000 */
[----:B------:R-:W-:Y:S01]  /*1740*/  FMUL.FTZ R3, R3, 1.4426950216293334961 ;  /* 0x3fb8aa3b03037820 */ /* 0x000fe20000410000 */
[--C-:B------:R-:W-:Y:S01]  /*1750*/  FADD.FTZ R34, R14, -R0.reuse ;  /* 0x800000000e227221 */ /* 0x100fe20000010000 */
        /* <DEDUP_REMOVED lines=11> */
[--C-:B------:R-:W-:Y:S01]  /*1810*/  FADD.FTZ R93, R69, -R0.reuse ;  /* 0x80000000455d7221 */ /* 0x100fe20000010000 */
[----:B------:R-:W-:Y:S01]  /*1820*/  FMUL.FTZ R37, R37, 1.4426950216293334961 ;  /* 0x3fb8aa3b25257820 */ /* 0x000fe20000410000 */
        /* <DEDUP_REMOVED lines=18> */
[----:B------:R-:W-:Y:S01]  /*1950*/  FMUL.FTZ R35, R35, 1.4426950216293334961 ;  /* 0x3fb8aa3b23237820 */ /* 0x000fe20000410000 */
[----:B------:R-:W-:Y:S01]  /*1960*/  FMUL.FTZ R68, R68, 1.4426950216293334961 ;  /* 0x3fb8aa3b44447820 */ /* 0x000fe20000410000 */
[----:B------:R1:W-:Y:S01]  /*1970*/  MUFU.EX2 R92, R3 ;  /* 0x00000003005c7308 */ /* 0x0003e20000000800 */
[--C-:B0-----:R-:W-:Y:S01]  /*1980*/  FADD.FTZ R109, R85, -R0.reuse ;  /* 0x80000000556d7221 */ /* 0x101fe20000010000 */
[----:B------:R-:W-:Y:S01]  /*1990*/  FMUL.FTZ R48, R48, 1.4426950216293334961 ;  /* 0x3fb8aa3b30307820 */ /* 0x000fe20000410000 */
[--C-:B------:R-:W-:Y:S01]  /*19a0*/  FADD.FTZ R28, R8, -R0.reuse ;  /* 0x80000000081c7221 */ /* 0x100fe20000010000 */
[--C-:B------:R-:W-:Y:S01]  /*19b0*/  FADD.FTZ R27, R7, -R0.reuse ;  /* 0x80000000071b7221 */ /* 0x100fe20000010000 */
[----:B------:R-:W-:Y:S01]  /*19c0*/  FMUL.FTZ R109, R109, 1.4426950216293334961 ;  /* 0x3fb8aa3b6d6d7820 */ /* 0x000fe20000410000 */
[--C-:B------:R-:W-:Y:S01]  /*19d0*/  FADD.FTZ R20, R124, -R0.reuse ;  /* 0x800000007c147221 */ /* 0x100fe20000010000 */
[----:B------:R-:W-:Y:S01]  /*19e0*/  FMUL.FTZ R28, R28, 1.4426950216293334961 ;  /* 0x3fb8aa3b1c1c7820 */ /* 0x000fe20000410000 */
[----:B------:R0:W-:Y:S01]  /*19f0*/  MUFU.EX2 R99, R2 ;  /* 0x0000000200637308 */ /* 0x0001e20000000800 */
[--C-:B-1----:R-:W-:Y:S01]  /*1a00*/  FADD.FTZ R3, R65, -R0.reuse ;  /* 0x8000000041037221 */ /* 0x102fe20000010000 */
[--C-:B------:R-:W-:Y:S01]  /*1a10*/  FADD.FTZ R65, R45, -R0.reuse ;  /* 0x800000002d417221 */ /* 0x100fe20000010000 */
[--C-:B------:R-:W-:Y:S01]  /*1a20*/  FADD.FTZ R45, R25, -R0.reuse ;  /* 0x80000000192d7221 */ /* 0x100fe20000010000 */
[--C-:B------:R-:W-:Y:S01]  /*1a30*/  FADD.FTZ R25, R5, -R0.reuse ;  /* 0x8000000005197221 */ /* 0x100fe20000010000 */
[----:B------:R-:W-:Y:S01]  /*1a40*/  FMUL.FTZ R3, R3, 1.4426950216293334961 ;  /* 0x3fb8aa3b03037820 */ /* 0x000fe20000410000 */
[----:B------:R-:W-:Y:S01]  /*1a50*/  FMUL.FTZ R65, R65, 1.4426950216293334961 ;  /* 0x3fb8aa3b41417820 */ /* 0x000fe20000410000 */
[----:B------:R-:W-:Y:S01]  /*1a60*/  FMUL.FTZ R45, R45, 1.4426950216293334961 ;  /* 0x3fb8aa3b2d2d7820 */ /* 0x000fe20000410000 */
[----:B------:R1:W3:Y:S01]  /*1a70*/  MUFU.EX2 R132, R110 ;  /* 0x0000006e00847308 */ /* 0x0002e20000000800 */
        /* <DEDUP_REMOVED lines=23> */
[----:B------:R0:W4:Y:S01]  /*1bf0*/  MUFU.EX2 R121, R110 ;  /* 0x0000006e00797308 */ /* 0x0001220000000800 */
        /* <DEDUP_REMOVED lines=19> */
[--C-:B------:R-:W-:Y:S01]  /*1d30*/  FADD.FTZ R36, R16, -R0.reuse ;  /* 0x8000000010247221 */ /* 0x100fe20000010000 */
[----:B------:R-:W-:Y:S01]  /*1d40*/  FMUL.FTZ R3, R3, 1.4426950216293334961 ;  /* 0x3fb8aa3b03037820 */ /* 0x000fe20000410000 */
[----:B------:R-:W-:Y:S01]  /*1d50*/  FMUL.FTZ R56, R56, 1.4426950216293334961 ;  /* 0x3fb8aa3b38387820 */ /* 0x000fe20000410000 */
[--C-:B------:R-:W-:Y:S01]  /*1d60*/  FADD.FTZ R30, R10, -R0.reuse ;  /* 0x800000000a1e7221 */ /* 0x100fe20000010000 */
[----:B------:R1:W-:Y:S01]  /*1d70*/  MUFU.EX2 R118, R110 ;  /* 0x0000006e00767308 */ /* 0x0003e20000000800 */
[--C-:B0-----:R-:W-:Y:S01]  /*1d80*/  FADD.FTZ R2, R63, -R0.reuse ;  /* 0x800000003f027221 */ /* 0x101fe20000010000 */
[--C-:B------:R-:W-:Y:S01]  /*1d90*/  FADD.FTZ R63, R43, -R0.reuse ;  /* 0x800000002b3f7221 */ /* 0x100fe20000010000 */
[--C-:B------:R-:W-:Y:S01]  /*1da0*/  FADD.FTZ R43, R23, -R0.reuse ;  /* 0x80000000172b7221 */ /* 0x100fe20000010000 */
[----:B------:R-:W-:Y:S01]  /*1db0*/  FMUL.FTZ R36, R36, 1.4426950216293334961 ;  /* 0x3fb8aa3b24247820 */ /* 0x000fe20000410000 */
        /* <DEDUP_REMOVED lines=19> */
[----:B------:R-:W0:Y:S01]  /*1ef0*/  MUFU.EX2 R119, R119 ;  /* 0x0000007700777308 */ /* 0x000e220000000800 */
        /* <DEDUP_REMOVED lines=8> */
[----:B------:R-:W-:Y:S01]  /*1f80*/  FMUL.FTZ R18, R18, 1.4426950216293334961 ;  /* 0x3fb8aa3b12127820 */ /* 0x000fe20000410000 */
        /* <DEDUP_REMOVED lines=14> */
[----:B------:R-:W-:Y:S01]  /*2070*/  MUFU.EX2 R112, R112 ;  /* 0x0000007000707308 */ /* 0x000fe20000000800 */
[--C-:B-----5:R-:W-:Y:S01]  /*2080*/  FADD.FTZ R2, R49, -R0.reuse ;  /* 0x8000000031027221 */ /* 0x120fe20000010000 */
[--C-:B------:R-:W-:Y:S01]  /*2090*/  FADD.FTZ R49, R29, -R0.reuse ;  /* 0x800000001d317221 */ /* 0x100fe20000010000 */
[--C-:B------:R-:W-:Y:S01]  /*20a0*/  FADD.FTZ R29, R9, -R0.reuse ;  /* 0x80000000091d7221 */ /* 0x100fe20000010000 */
[----:B------:R-:W-:Y:S01]  /*20b0*/  FMUL.FTZ R15, R15, 1.4426950216293334961 ;  /* 0x3fb8aa3b0f0f7820 */ /* 0x000fe20000410000 */
[----:B------:R-:W-:Y:S01]  /*20c0*/  FMUL.FTZ R2, R2, 1.4426950216293334961 ;  /* 0x3fb8aa3b02027820 */ /* 0x000fe20000410000 */
[----:B------:R-:W-:Y:S01]  /*20d0*/  FMUL.FTZ R49, R49, 1.4426950216293334961 ;  /* 0x3fb8aa3b31317820 */ /* 0x000fe20000410000 */
[----:B------:R-:W-:Y:S01]  /*20e0*/  FMUL.FTZ R29, R29, 1.4426950216293334961 ;  /* 0x3fb8aa3b1d1d7820 */ /* 0x000fe20000410000 */
[----:B------:R-:W-:Y:S01]  /*20f0*/  MUFU.EX2 R71, R3 ;  /* 0x0000000300477308 */ /* 0x000fe20000000800 */
[--C-:B------:R-:W-:Y:S01]  /*2100*/  FADD.FTZ R8, R148, -R0.reuse ;  /* 0x8000000094087221 */ /* 0x100fe20000010000 */
[--C-:B------:R-:W-:Y:S01]  /*2110*/  FADD.FTZ R9, R149, -R0.reuse ;  /* 0x8000000095097221 */ /* 0x100fe20000010000 */
[--C-:B------:R-:W-:Y:S01]  /*2120*/  FADD.FTZ R10, R150, -R0.reuse ;  /* 0x80000000960a7221 */ /* 0x100fe20000010000 */
[--C-:B------:R-:W-:Y:S01]  /*2130*/  FADD.FTZ R11, R151, -R0.reuse ;  /* 0x80000000970b7221 */ /* 0x100fe20000010000 */
[----:B------:R-:W-:Y:S01]  /*2140*/  FMUL.FTZ R8, R8, 1.4426950216293334961 ;  /* 0x3fb8aa3b08087820 */ /* 0x000fe20000410000 */
[----:B------:R-:W-:Y:S01]  /*2150*/  FMUL.FTZ R9, R9, 1.4426950216293334961 ;  /* 0x3fb8aa3b09097820 */ /* 0x000fe20000410000 */
[----:B------:R-:W-:Y:S01]  /*2160*/  FMUL.FTZ R10, R10, 1.4426950216293334961 ;  /* 0x3fb8aa3b0a0a7820 */ /* 0x000fe20000410000 */
[----:B------:R1:W-:Y:S01]  /*2170*/  MUFU.EX2 R69, R2 ;  /* 0x0000000200457308 */ /* 0x0003e20000000800 */
[----:B------:R-:W-:Y:S01]  /*2180*/  FMUL.FTZ R11, R11, 1.4426950216293334961 ;  /* 0x3fb8aa3b0b0b7820 */ /* 0x000fe20000410000 */
[--C-:B------:R-:W-:Y:S01]  /*2190*/  FADD.FTZ R4, R152, -R0.reuse ;  /* 0x8000000098047221 */ /* 0x100fe20000010000 */
[--C-:B------:R-:W-:Y:S01]  /*21a0*/  FADD.FTZ R5, R153, -R0.reuse ;  /* 0x8000000099057221 */ /* 0x100fe20000010000 */
[--C-:B------:R-:W-:Y:S01]  /*21b0*/  FADD.FTZ R6, R154, -R0.reuse ;  /* 0x800000009a067221 */ /* 0x100fe20000010000 */
[----:B------:R-:W-:Y:S01]  /*21c0*/  FADD.FTZ R0, R155, -R0 ;  /* 0x800000009b007221 */ /* 0x000fe20000010000 */
[----:B------:R-:W-:Y:S01]  /*21d0*/  FMUL.FTZ R4, R4, 1.4426950216293334961 ;  /* 0x3fb8aa3b04047820 */ /* 0x000fe20000410000 */
[----:B------:R-:W-:Y:S01]  /*21e0*/  FMUL.FTZ R5, R5, 1.4426950216293334961 ;  /* 0x3fb8aa3b05057820 */ /* 0x000fe20000410000 */
[----:B------:R-:W-:Y:S01]  /*21f0*/  MUFU.EX2 R113, R113 ;  /* 0x0000007100717308 */ /* 0x000fe20000000800 */
[----:B-1----:R-:W-:Y:S01]  /*2200*/  FADD.FTZ R2, RZ, R136 ;  /* 0x00000088ff027221 */ /* 0x002fe20000010000 */
[----:B------:R-:W-:Y:S01]  /*2210*/  FMUL.FTZ R6, R6, 1.4426950216293334961 ;  /* 0x3fb8aa3b06067820 */ /* 0x000fe20000410000 */
[----:B------:R-:W-:Y:S01]  /*2220*/  FMUL.FTZ R7, R0, 1.4426950216293334961 ;  /* 0x3fb8aa3b00077820 */ /* 0x000fe20000410000 */
[----:B--2---:R1:W-:Y:S01]  /*2230*/  STL.128 [R1], R136 ;  /* 0x0000008801007387 */ /* 0x0043e20000100c00 */
[----:B------:R-:W-:-:S03]  /*2240*/  FADD.FTZ R3, R2, R137 ;  /* 0x0000008902037221 */ /* 0x000fc60000010000 */
[----:B------:R-:W2:Y:S01]  /*2250*/  MUFU.EX2 R114, R114 ;  /* 0x0000007200727308 */ /* 0x000ea20000000800 */
[----:B------:R-:W-:Y:S01]  /*2260*/  FADD.FTZ R2, R3, R138 ;  /* 0x0000008a03027221 */ /* 0x000fe20000010000 */
[----:B---3--:R3:W-:Y:S03]  /*2270*/  STL.128 [R1+0x10], R132 ;  /* 0x0000108401007387 */ /* 0x0087e60000100c00 */
[----:B------:R-:W-:Y:S01]  /*2280*/  FADD.FTZ R3, R2, R139 ;  /* 0x0000008b02037221 */ /* 0x000fe20000010000 */
[----:B----4-:R4:W-:Y:S02]  /*2290*/  STL.128 [R1+0x20], R120 ;  /* 0x0000207801007387 */ /* 0x0109e40000100c00 */
[----:B------:R-:W-:Y:S01]  /*22a0*/  MUFU.EX2 R109, R109 ;  /* 0x0000006d006d7308 */ /* 0x000fe20000000800 */
[----:B------:R-:W-:Y:S01]  /*22b0*/  FADD.FTZ R2, R3, R132 ;  /* 0x0000008403027221 */ /* 0x000fe20000010000 */
[----:B0-----:R0:W-:Y:S03]  /*22c0*/  STL.128 [R1+0x30], R116 ;  /* 0x0000307401007387 */ /* 0x0011e60000100c00 */
[----:B------:R-:W-:-:S03]  /*22d0*/  FADD.FTZ R3, R2, R133 ;  /* 0x0000008502037221 */ /* 0x000fc60000010000 */
[----:B------:R-:W-:Y:S01]  /*22e0*/  MUFU.EX2 R110, R110 ;  /* 0x0000006e006e7308 */ /* 0x000fe20000000800 */
[----:B------:R-:W-:Y:S01]  /*22f0*/  FADD.FTZ R2, R3, R134 ;  /* 0x0000008603027221 */ /* 0x000fe20000010000 */
[----:B--2---:R2:W-:Y:S03]  /*2300*/  STL.128 [R1+0x40], R112 ;  /* 0x0000407001007387 */ /* 0x0045e60000100c00 */
[----:B------:R-:W-:-:S03]  /*2310*/  FADD.FTZ R3, R2, R135 ;  /* 0x0000008702037221 */ /* 0x000fc60000010000 */
[----:B------:R-:W5:Y:S01]  /*2320*/  MUFU.EX2 R111, R111 ;  /* 0x0000006f006f7308 */ /* 0x000f620000000800 */
[----:B------:R-:W-:-:S04]  /*2330*/  FADD.FTZ R2, R3, R120 ;  /* 0x0000007803027221 */ /* 0x000fc80000010000 */
[----:B------:R-:W-:-:S03]  /*2340*/  FADD.FTZ R3, R2, R121 ;  /* 0x0000007902037221 */ /* 0x000fc60000010000 */
[----:B------:R-:W-:Y:S01]  /*2350*/  MUFU.EX2 R106, R106 ;  /* 0x0000006a006a7308 */ /* 0x000fe20000000800 */
[----:B------:R-:W-:-:S04]  /*2360*/  FADD.FTZ R2, R3, R122 ;  /* 0x0000007a03027221 */ /* 0x000fc80000010000 */
[----:B------:R-:W-:-:S03]  /*2370*/  FADD.FTZ R3, R2, R123 ;  /* 0x0000007b02037221 */ /* 0x000fc60000010000 */
[----:B------:R-:W1:Y:S01]  /*2380*/  MUFU.EX2 R107, R107 ;  /* 0x0000006b006b7308 */ /* 0x000e620000000800 */
[----:B------:R-:W-:Y:S01]  /*2390*/  FADD.FTZ R2, R3, R116 ;  /* 0x0000007403027221 */ /* 0x000fe20000010000 */
[----:B-----5:R5:W-:Y:S03]  /*23a0*/  STL.128 [R1+0x50], R108 ;  /* 0x0000506c01007387 */ /* 0x020be60000100c00 */
[----:B------:R-:W-:-:S03]  /*23b0*/  FADD.FTZ R3, R2, R117 ;  /* 0x0000007502037221 */ /* 0x000fc60000010000 */
[----:B------:R-:W-:Y:S01]  /*23c0*/  MUFU.EX2 R100, R100 ;  /* 0x0000006400647308 */ /* 0x000fe20000000800 */
[----:B------:R-:W-:-:S04]  /*23d0*/  FADD.FTZ R2, R3, R118 ;  /* 0x0000007603027221 */ /* 0x000fc80000010000 */
[----:B------:R-:W-:-:S03]  /*23e0*/  FADD.FTZ R3, R2, R119 ;  /* 0x0000007702037221 */ /* 0x000fc60000010000 */
[----:B------:R-:W3:Y:S01]  /*23f0*/  MUFU.EX2 R102, R102 ;  /* 0x0000006600667308 */ /* 0x000ee20000000800 */
[----:B------:R-:W-:Y:S01]  /*2400*/  FADD.FTZ R2, R3, R112 ;  /* 0x0000007003027221 */ /* 0x000fe20000010000 */
[----:B-1----:R1:W-:Y:S03]  /*2410*/  STL.128 [R1+0x60], R104 ;  /* 0x0000606801007387 */ /* 0x0023e60000100c00 */
[----:B------:R-:W-:-:S03]  /*2420*/  FADD.FTZ R3, R2, R113 ;  /* 0x0000007102037221 */ /* 0x000fc60000010000 */
[----:B------:R-:W-:Y:S01]  /*2430*/  MUFU.EX2 R96, R96 ;  /* 0x0000006000607308 */ /* 0x000fe20000000800 */
[----:B------:R-:W-:-:S04]  /*2440*/  FADD.FTZ R2, R3, R114 ;  /* 0x0000007203027221 */ /* 0x000fc80000010000 */
[----:B------:R-:W-:-:S03]  /*2450*/  FADD.FTZ R3, R2, R115 ;  /* 0x0000007302037221 */ /* 0x000fc60000010000 */
[----:B------:R-:W-:Y:S01]  /*2460*/  MUFU.EX2 R97, R97 ;  /* 0x0000006100617308 */ /* 0x000fe20000000800 */
[----:B------:R-:W-:Y:S01]  /*2470*/  FADD.FTZ R2, R3, R108 ;  /* 0x0000006c03027221 */ /* 0x000fe20000010000 */
[----:B---3--:R3:W-:Y:S03]  /*2480*/  STL.128 [R1+0x70], R100 ;  /* 0x0000706401007387 */ /* 0x0087e60000100c00 */
[----:B------:R-:W-:-:S03]  /*2490*/  FADD.FTZ R3, R2, R109 ;  /* 0x0000006d02037221 */ /* 0x000fc60000010000 */
[----:B------:R-:W4:Y:S01]  /*24a0*/  MUFU.EX2 R98, R98 ;  /* 0x0000006200627308 */ /* 0x000f220000000800 */
[----:B------:R-:W-:-:S04]  /*24b0*/  FADD.FTZ R2, R3, R110 ;  /* 0x0000006e03027221 */ /* 0x000fc80000010000 */
[----:B------:R-:W-:-:S03]  /*24c0*/  FADD.FTZ R3, R2, R111 ;  /* 0x0000006f02037221 */ /* 0x000fc60000010000 */
[----:B------:R-:W-:Y:S01]  /*24d0*/  MUFU.EX2 R93, R93 ;  /* 0x0000005d005d7308 */ /* 0x000fe20000000800 */
[----:B------:R-:W-:-:S04]  /*24e0*/  FADD.FTZ R2, R3, R104 ;  /* 0x0000006803027221 */ /* 0x000fc80000010000 */
[----:B------:R-:W-:-:S03]  /*24f0*/  FADD.FTZ R3, R2, R105 ;  /* 0x0000006902037221 */ /* 0x000fc60000010000 */
[----:B------:R-:W-:Y:S01]  /*2500*/  MUFU.EX2 R94, R94 ;  /* 0x0000005e005e7308 */ /* 0x000fe20000000800 */
[----:B------:R-:W-:Y:S01]  /*2510*/  FADD.FTZ R2, R3, R106 ;  /* 0x0000006a03027221 */ /* 0x000fe20000010000 */
[----:B----4-:R4:W-:Y:S03]  /*2520*/  STL.128 [R1+0x80], R96 ;  /* 0x0000806001007387 */ /* 0x0109e60000100c00 */
[----:B------:R-:W-:-:S03]  /*2530*/  FADD.FTZ R3, R2, R107 ;  /* 0x0000006b02037221 */ /* 0x000fc60000010000 */
[----:B------:R-:W0:Y:S01]  /*2540*/  MUFU.EX2 R95, R95 ;  /* 0x0000005f005f7308 */ /* 0x000e220000000800 */
[----:B------:R-:W-:-:S04]  /*2550*/  FADD.FTZ R2, R3, R100 ;  /* 0x0000006403027221 */ /* 0x000fc80000010000 */
[----:B------:R-:W-:-:S03]  /*2560*/  FADD.FTZ R3, R2, R101 ;  /* 0x0000006502037221 */ /* 0x000fc60000010000 */
[----:B------:R-:W-:Y:S01]  /*2570*/  MUFU.EX2 R90, R90 ;  /* 0x0000005a005a7308 */ /* 0x000fe20000000800 */
[----:B------:R-:W-:-:S04]  /*2580*/  FADD.FTZ R2, R3, R102 ;  /* 0x0000006603027221 */ /* 0x000fc80000010000 */
[----:B------:R-:W-:-:S03]  /*2590*/  FADD.FTZ R3, R2, R103 ;  /* 0x0000006702037221 */ /* 0x000fc60000010000 */
[----:B------:R-:W2:Y:S01]  /*25a0*/  MUFU.EX2 R91, R91 ;  /* 0x0000005b005b7308 */ /* 0x000ea20000000800 */
[----:B------:R-:W-:Y:S01]  /*25b0*/  FADD.FTZ R2, R3, R96 ;  /* 0x0000006003027221 */ /* 0x000fe20000010000 */
[----:B0-----:R0:W-:Y:S03]  /*25c0*/  STL.128 [R1+0x90], R92 ;  /* 0x0000905c01007387 */ /* 0x0011e60000100c00 */
[----:B------:R-:W-:-:S03]  /*25d0*/  FADD.FTZ R3, R2, R97 ;  /* 0x0000006102037221 */ /* 0x000fc60000010000 */
[----:B------:R-:W-:Y:S01]  /*25e0*/  MUFU.EX2 R84, R84 ;  /* 0x0000005400547308 */ /* 0x000fe20000000800 */
[----:B------:R-:W-:-:S04]  /*25f0*/  FADD.FTZ R2, R3, R98 ;  /* 0x0000006203027221 */ /* 0x000fc80000010000 */
[----:B------:R-:W-:-:S03]  /*2600*/  FADD.FTZ R3, R2, R99 ;  /* 0x0000006302037221 */ /* 0x000fc60000010000 */
[----:B------:R-:W5:Y:S01]  /*2610*/  MUFU.EX2 R86, R86 ;  /* 0x0000005600567308 */ /* 0x000f620000000800 */
[----:B------:R-:W-:Y:S01]  /*2620*/  FADD.FTZ R2, R3, R92 ;  /* 0x0000005c03027221 */ /* 0x000fe20000010000 */
[----:B--2---:R2:W-:Y:S03]  /*2630*/  STL.128 [R1+0xa0], R88 ;  /* 0x0000a05801007387 */ /* 0x0045e60000100c00 */
[----:B------:R-:W-:-:S03]  /*2640*/  FADD.FTZ R3, R2, R93 ;  /* 0x0000005d02037221 */ /* 0x000fc60000010000 */
[----:B------:R-:W-:Y:S01]  /*2650*/  MUFU.EX2 R80, R80 ;  /* 0x0000005000507308 */ /* 0x000fe20000000800 */
[----:B------:R-:W-:-:S04]  /*2660*/  FADD.FTZ R2, R3, R94 ;  /* 0x0000005e03027221 */ /* 0x000fc80000010000 */
[----:B------:R-:W-:-:S03]  /*2670*/  FADD.FTZ R3, R2, R95 ;  /* 0x0000005f02037221 */ /* 0x000fc60000010000 */
[----:B------:R-:W-:Y:S01]  /*2680*/  MUFU.EX2 R81, R81 ;  /* 0x0000005100517308 */ /* 0x000fe20000000800 */
[----:B------:R-:W-:Y:S01]  /*2690*/  FADD.FTZ R2, R3, R88 ;  /* 0x0000005803027221 */ /* 0x000fe20000010000 */
[----:B-----5:R5:W-:Y:S03]  /*26a0*/  STL.128 [R1+0xb0], R84 ;  /* 0x0000b05401007387 */ /* 0x020be60000100c00 */
[----:B------:R-:W-:-:S03]  /*26b0*/  FADD.FTZ R3, R2, R89 ;  /* 0x0000005902037221 */ /* 0x000fc60000010000 */
[----:B------:R-:W1:Y:S01]  /*26c0*/  MUFU.EX2 R82, R82 ;  /* 0x0000005200527308 */ /* 0x000e620000000800 */
[----:B------:R-:W-:-:S04]  /*26d0*/  FADD.FTZ R2, R3, R90 ;  /* 0x0000005a03027221 */ /* 0x000fc80000010000 */
[----:B------:R-:W-:-:S03]  /*26e0*/  FADD.FTZ R3, R2, R91 ;  /* 0x0000005b02037221 */ /* 0x000fc60000010000 */
[----:B------:R-:W-:Y:S01]  /*26f0*/  MUFU.EX2 R77, R77 ;  /* 0x0000004d004d7308 */ /* 0x000fe20000000800 */
[----:B------:R-:W-:-:S04]  /*2700*/  FADD.FTZ R2, R3, R84 ;  /* 0x0000005403027221 */ /* 0x000fc80000010000 */
[----:B------:R-:W-:-:S03]  /*2710*/  FADD.FTZ R3, R2, R85 ;  /* 0x0000005502037221 */ /* 0x000fc60000010000 */
[----:B------:R-:W-:Y:S01]  /*2720*/  MUFU.EX2 R78, R78 ;  /* 0x0000004e004e7308 */ /* 0x000fe20000000800 */
[----:B------:R-:W-:Y:S01]  /*2730*/  FADD.FTZ R2, R3, R86 ;  /* 0x0000005603027221 */ /* 0x000fe20000010000 */
[----:B-1----:R1:W-:Y:S03]  /*2740*/  STL.128 [R1+0xc0], R80 ;  /* 0x0000c05001007387 */ /* 0x0023e60000100c00 */
[----:B------:R-:W-:-:S03]  /*2750*/  FADD.FTZ R3, R2, R87 ;  /* 0x0000005702037221 */ /* 0x000fc60000010000 */
[----:B------:R-:W3:Y:S01]  /*2760*/  MUFU.EX2 R79, R79 ;  /* 0x0000004f004f7308 */ /* 0x000ee20000000800 */
[----:B------:R-:W-:-:S04]  /*2770*/  FADD.FTZ R2, R3, R80 ;  /* 0x0000005003027221 */ /* 0x000fc80000010000 */
[----:B------:R-:W-:-:S03]  /*2780*/  FADD.FTZ R3, R2, R81 ;  /* 0x0000005102037221 */ /* 0x000fc60000010000 */
[----:B------:R-:W-:Y:S01]  /*2790*/  MUFU.EX2 R74, R74 ;  /* 0x0000004a004a7308 */ /* 0x000fe20000000800 */
[----:B------:R-:W-:-:S04]  /*27a0*/  FADD.FTZ R2, R3, R82 ;  /* 0x0000005203027221 */ /* 0x000fc80000010000 */
[----:B------:R-:W-:-:S03]  /*27b0*/  FADD.FTZ R3, R2, R83 ;  /* 0x0000005302037221 */ /* 0x000fc60000010000 */
[----:B------:R-:W4:Y:S01]  /*27c0*/  MUFU.EX2 R75, R75 ;  /* 0x0000004b004b7308 */ /* 0x000f220000000800 */
[----:B------:R-:W-:Y:S01]  /*27d0*/  FADD.FTZ R2, R3, R76 ;  /* 0x0000004c03027221 */ /* 0x000fe20000010000 */
[----:B---3--:R3:W-:Y:S03]  /*27e0*/  STL.128 [R1+0xd0], R76 ;  /* 0x0000d04c01007387 */ /* 0x0087e60000100c00 */
[----:B------:R-:W-:-:S03]  /*27f0*/  FADD.FTZ R3, R2, R77 ;  /* 0x0000004d02037221 */ /* 0x000fc60000010000 */
[----:B------:R-:W0:Y:S01]  /*2800*/  MUFU.EX2 R68, R68 ;  /* 0x0000004400447308 */ /* 0x000e220000000800 */
[----:B------:R-:W-:-:S04]  /*2810*/  FADD.FTZ R2, R3, R78 ;  /* 0x0000004e03027221 */ /* 0x000fc80000010000 */
[----:B------:R-:W-:-:S03]  /*2820*/  FADD.FTZ R3, R2, R79 ;  /* 0x0000004f02037221 */ /* 0x000fc60000010000 */
[----:B------:R-:W2:Y:S01]  /*2830*/  MUFU.EX2 R70, R70 ;  /* 0x0000004600467308 */ /* 0x000ea20000000800 */
[----:B------:R-:W-:Y:S01]  /*2840*/  FADD.FTZ R2, R3, R72 ;  /* 0x0000004803027221 */ /* 0x000fe20000010000 */
[----:B----4-:R4:W-:Y:S03]  /*2850*/  STL.128 [R1+0xe0], R72 ;  /* 0x0000e04801007387 */ /* 0x0109e60000100c00 */
[----:B------:R-:W-:-:S03]  /*2860*/  FADD.FTZ R3, R2, R73 ;  /* 0x0000004902037221 */ /* 0x000fc60000010000 */
[----:B------:R-:W5:Y:S01]  /*2870*/  MUFU.EX2 R64, R64 ;  /* 0x0000004000407308 */ /* 0x000f620000000800 */
[----:B------:R-:W-:-:S04]  /*2880*/  FADD.FTZ R2, R3, R74 ;  /* 0x0000004a03027221 */ /* 0x000fc80000010000 */
[----:B------:R-:W-:-:S03]  /*2890*/  FADD.FTZ R3, R2, R75 ;  /* 0x0000004b02037221 */ /* 0x000fc60000010000 */
[----:B------:R-:W1:Y:S01]  /*28a0*/  MUFU.EX2 R65, R65 ;  /* 0x0000004100417308 */ /* 0x000e620000000800 */
[----:B0-----:R-:W-:Y:S01]  /*28b0*/  FADD.FTZ R2, R3, R68 ;  /* 0x0000004403027221 */ /* 0x001fe20000010000 */
[----:B--2---:R0:W-:Y:S03]  /*28c0*/  STL.128 [R1+0xf0], R68 ;  /* 0x0000f04401007387 */ /* 0x0041e60000100c00 */
[----:B------:R-:W-:-:S03]  /*28d0*/  FADD.FTZ R3, R2, R69 ;  /* 0x0000004502037221 */ /* 0x000fc60000010000 */
[----:B------:R-:W2:Y:S01]  /*28e0*/  MUFU.EX2 R66, R66 ;  /* 0x0000004200427308 */ /* 0x000ea20000000800 */
[----:B------:R-:W-:-:S04]  /*28f0*/  FADD.FTZ R2, R3, R70 ;  /* 0x0000004603027221 */ /* 0x000fc80000010000 */
[----:B------:R-:W-:-:S03]  /*2900*/  FADD.FTZ R3, R2, R71 ;  /* 0x0000004702037221 */ /* 0x000fc60000010000 */
[----:B------:R-:W3:Y:S01]  /*2910*/  MUFU.EX2 R67, R67 ;  /* 0x0000004300437308 */ /* 0x000ee20000000800 */
[----:B-----5:R-:W-:-:S04]  /*2920*/  FADD.FTZ R2, R3, R64 ;  /* 0x0000004003027221 */ /* 0x020fc80000010000 */
[----:B-1----:R-:W-:-:S03]  /*2930*/  FADD.FTZ R3, R2, R65 ;  /* 0x0000004102037221 */ /* 0x002fc60000010000 */
[----:B------:R-:W1:Y:S01]  /*2940*/  MUFU.EX2 R60, R60 ;  /* 0x0000003c003c7308 */ /* 0x000e620000000800 */
[----:B--2---:R-:W-:-:S07]  /*2950*/  FADD.FTZ R2, R3, R66 ;  /* 0x0000004203027221 */ /* 0x004fce0000010000 */
[----:B------:R-:W2:Y:S01]  /*2960*/  MUFU.EX2 R61, R61 ;  /* 0x0000003d003d7308 */ /* 0x000ea20000000800 */
[----:B---3--:R-:W-:Y:S01]  /*2970*/  FADD.FTZ R3, R2, R67 ;  /* 0x0000004302037221 */ /* 0x008fe20000010000 */
[----:B------:R3:W-:Y:S06]  /*2980*/  STL.128 [R1+0x100], R64 ;  /* 0x0001004001007387 */ /* 0x0007ec0000100c00 */
[----:B------:R-:W5:Y:S01]  /*2990*/  MUFU.EX2 R62, R62 ;  /* 0x0000003e003e7308 */ /* 0x000f620000000800 */
[----:B-1----:R-:W-:-:S07]  /*29a0*/  FADD.FTZ R2, R3, R60 ;  /* 0x0000003c03027221 */ /* 0x002fce0000010000 */
[----:B------:R-:W1:Y:S01]  /*29b0*/  MUFU.EX2 R63, R63 ;  /* 0x0000003f003f7308 */ /* 0x000e620000000800 */
[----:B--2---:R-:W-:-:S07]  /*29c0*/  FADD.FTZ R3, R2, R61 ;  /* 0x0000003d02037221 */ /* 0x004fce0000010000 */
[----:B------:R-:W2:Y:S01]  /*29d0*/  MUFU.EX2 R56, R56 ;  /* 0x0000003800387308 */ /* 0x000ea20000000800 */
[----:B-----5:R-:W-:-:S07]  /*29e0*/  FADD.FTZ R2, R3, R62 ;  /* 0x0000003e03027221 */ /* 0x020fce0000010000 */
[----:B------:R-:W5:Y:S01]  /*29f0*/  MUFU.EX2 R57, R57 ;  /* 0x0000003900397308 */ /* 0x000f620000000800 */
[----:B-1----:R-:W-:Y:S01]  /*2a00*/  FADD.FTZ R3, R2, R63 ;  /* 0x0000003f02037221 */ /* 0x002fe20000010000 */
[----:B------:R1:W-:Y:S06]  /*2a10*/  STL.128 [R1+0x110], R60 ;  /* 0x0001103c01007387 */ /* 0x0003ec0000100c00 */
[----:B------:R-:W4:Y:S01]  /*2a20*/  MUFU.EX2 R58, R58 ;  /* 0x0000003a003a7308 */ /* 0x000f220000000800 */
[----:B--2---:R-:W-:-:S07]  /*2a30*/  FADD.FTZ R2, R3, R56 ;  /* 0x0000003803027221 */ /* 0x004fce0000010000 */
[----:B------:R-:W2:Y:S01]  /*2a40*/  MUFU.EX2 R59, R59 ;  /* 0x0000003b003b7308 */ /* 0x000ea20000000800 */
[----:B-----5:R-:W-:-:S07]  /*2a50*/  FADD.FTZ R3, R2, R57 ;  /* 0x0000003902037221 */ /* 0x020fce0000010000 */
[----:B------:R-:W5:Y:S01]  /*2a60*/  MUFU.EX2 R52, R52 ;  /* 0x0000003400347308 */ /* 0x000f620000000800 */
[----:B----4-:R-:W-:-:S07]  /*2a70*/  FADD.FTZ R2, R3, R58 ;  /* 0x0000003a03027221 */ /* 0x010fce0000010000 */
[----:B------:R-:W4:Y:S01]  /*2a80*/  MUFU.EX2 R53, R53 ;  /* 0x0000003500357308 */ /* 0x000f220000000800 */
[----:B--2---:R-:W-:Y:S01]  /*2a90*/  FADD.FTZ R3, R2, R59 ;  /* 0x0000003b02037221 */ /* 0x004fe20000010000 */
[----:B------:R2:W-:Y:S06]  /*2aa0*/  STL.128 [R1+0x120], R56 ;  /* 0x0001203801007387 */ /* 0x0005ec0000100c00 */
[----:B------:R-:W0:Y:S01]  /*2ab0*/  MUFU.EX2 R54, R54 ;  /* 0x0000003600367308 */ /* 0x000e220000000800 */
[----:B-----5:R-:W-:-:S07]  /*2ac0*/  FADD.FTZ R2, R3, R52 ;  /* 0x0000003403027221 */ /* 0x020fce0000010000 */
[----:B------:R-:W5:Y:S01]  /*2ad0*/  MUFU.EX2 R55, R55 ;  /* 0x0000003700377308 */ /* 0x000f620000000800 */
[----:B----4-:R-:W-:-:S07]  /*2ae0*/  FADD.FTZ R3, R2, R53 ;  /* 0x0000003502037221 */ /* 0x010fce0000010000 */
[----:B------:R-:W4:Y:S01]  /*2af0*/  MUFU.EX2 R48, R48 ;  /* 0x0000003000307308 */ /* 0x000f220000000800 */
[----:B0-----:R-:W-:-:S07]  /*2b00*/  FADD.FTZ R2, R3, R54 ;  /* 0x0000003603027221 */ /* 0x001fce0000010000 */
[----:B------:R-:W0:Y:S01]  /*2b10*/  MUFU.EX2 R49, R49 ;  /* 0x0000003100317308 */ /* 0x000e220000000800 */
[----:B-----5:R-:W-:Y:S01]  /*2b20*/  FADD.FTZ R3, R2, R55 ;  /* 0x0000003702037221 */ /* 0x020fe20000010000 */
[----:B------:R5:W-:Y:S06]  /*2b30*/  STL.128 [R1+0x130], R52 ;  /* 0x0001303401007387 */ /* 0x000bec0000100c00 */
[----:B------:R-:W3:Y:S01]  /*2b40*/  MUFU.EX2 R50, R50 ;  /* 0x0000003200327308 */ /* 0x000ee20000000800 */
[----:B----4-:R-:W-:-:S07]  /*2b50*/  FADD.FTZ R2, R3, R48 ;  /* 0x0000003003027221 */ /* 0x010fce0000010000 */
[----:B------:R-:W4:Y:S01]  /*2b60*/  MUFU.EX2 R51, R51 ;  /* 0x0000003300337308 */ /* 0x000f220000000800 */
[----:B0-----:R-:W-:-:S07]  /*2b70*/  FADD.FTZ R3, R2, R49 ;  /* 0x0000003102037221 */ /* 0x001fce0000010000 */
[----:B------:R-:W0:Y:S01]  /*2b80*/  MUFU.EX2 R44, R44 ;  /* 0x0000002c002c7308 */ /* 0x000e220000000800 */
[----:B---3--:R-:W-:-:S07]  /*2b90*/  FADD.FTZ R2, R3, R50 ;  /* 0x0000003203027221 */ /* 0x008fce0000010000 */
[----:B------:R-:W3:Y:S01]  /*2ba0*/  MUFU.EX2 R45, R45 ;  /* 0x0000002d002d7308 */ /* 0x000ee20000000800 */
[----:B----4-:R-:W-:Y:S01]  /*2bb0*/  FADD.FTZ R3, R2, R51 ;  /* 0x0000003302037221 */ /* 0x010fe20000010000 */
[----:B------:R4:W-:Y:S06]  /*2bc0*/  STL.128 [R1+0x140], R48 ;  /* 0x0001403001007387 */ /* 0x0009ec0000100c00 */
[----:B------:R-:W1:Y:S01]  /*2bd0*/  MUFU.EX2 R46, R46 ;  /* 0x0000002e002e7308 */ /* 0x000e620000000800 */
[----:B0-----:R-:W-:-:S07]  /*2be0*/  FADD.FTZ R2, R3, R44 ;  /* 0x0000002c03027221 */ /* 0x001fce0000010000 */
[----:B------:R-:W0:Y:S01]  /*2bf0*/  MUFU.EX2 R47, R47 ;  /* 0x0000002f002f7308 */ /* 0x000e220000000800 */
[----:B---3--:R-:W-:-:S07]  /*2c00*/  FADD.FTZ R3, R2, R45 ;  /* 0x0000002d02037221 */ /* 0x008fce0000010000 */
[----:B------:R-:W3:Y:S01]  /*2c10*/  MUFU.EX2 R40, R40 ;  /* 0x0000002800287308 */ /* 0x000ee20000000800 */
[----:B-1----:R-:W-:-:S07]  /*2c20*/  FADD.FTZ R2, R3, R46 ;  /* 0x0000002e03027221 */ /* 0x002fce0000010000 */
[----:B------:R-:W1:Y:S01]  /*2c30*/  MUFU.EX2 R41, R41 ;  /* 0x0000002900297308 */ /* 0x000e620000000800 */
[----:B0-----:R-:W-:Y:S01]  /*2c40*/  FADD.FTZ R3, R2, R47 ;  /* 0x0000002f02037221 */ /* 0x001fe20000010000 */
[----:B------:R0:W-:Y:S06]  /*2c50*/  STL.128 [R1+0x150], R44 ;  /* 0x0001502c01007387 */ /* 0x0001ec0000100c00 */
[----:B------:R-:W2:Y:S01]  /*2c60*/  MUFU.EX2 R42, R42 ;  /* 0x0000002a002a7308 */ /* 0x000ea20000000800 */
[----:B---3--:R-:W-:-:S07]  /*2c70*/  FADD.FTZ R2, R3, R40 ;  /* 0x0000002803027221 */ /* 0x008fce0000010000 */
[----:B------:R-:W3:Y:S01]  /*2c80*/  MUFU.EX2 R43, R43 ;  /* 0x0000002b002b7308 */ /* 0x000ee20000000800 */
[----:B-1----:R-:W-:-:S07]  /*2c90*/  FADD.FTZ R3, R2, R41 ;  /* 0x0000002902037221 */ /* 0x002fce0000010000 */
        /* <DEDUP_REMOVED lines=80> */
[----:B----4-:R-:W-:-:S04]  /*31a0*/  FADD.FTZ R3, R0, R5 ;  /* 0x0000000500037221 */ /* 0x010fc80000010000 */
[----:B0-----:R-:W-:-:S04]  /*31b0*/  FADD.FTZ R0, R3, R6 ;  /* 0x0000000603007221 */ /* 0x001fc80000010000 */
[----:B-----5:R-:W-:Y:S01]  /*31c0*/  FADD.FTZ R0, R0, R7 ;  /* 0x0000000700007221 */ /* 0x020fe20000010000 */
[----:B------:R0:W-:Y:S03]  /*31d0*/  STL.128 [R1+0x1f0], R4 ;  /* 0x0001f00401007387 */ /* 0x0001e60000100c00 */
[----:B------:R-:W-:-:S06]  /*31e0*/  FADD.FTZ R0, R0, 1.2799999922208371572e-06 ;  /* 0x35abcc7700007421 */ /* 0x000fcc0000010000 */
[----:B------:R-:W4:Y:S02]  /*31f0*/  MUFU.RCP R0, R0 ;  /* 0x0000000000007308 */ /* 0x000f240000001000 */
[-C--:B----4-:R-:W-:Y:S01]  /*3200*/  FFMA.FTZ R136, R136, R0.reuse, 9.9999999392252902908e-09 ;  /* 0x322bcc7788887423 */ /* 0x090fe20000010000 */
[-C--:B------:R-:W-:Y:S01]  /*3210*/  FFMA.FTZ R137, R137, R0.reuse, 9.9999999392252902908e-09 ;  /* 0x322bcc7789897423 */ /* 0x080fe20000010000 */
        /* <DEDUP_REMOVED lines=110> */
[-C--:B---3--:R-:W-:Y:S01]  /*3900*/  FFMA.FTZ R16, R16, R0.reuse, 9.9999999392252902908e-09 ;  /* 0x322bcc7710107423 */ /* 0x088fe20000010000 */
[-C--:B------:R-:W-:Y:S01]  /*3910*/  FFMA.FTZ R17, R17, R0.reuse, 9.9999999392252902908e-09 ;  /* 0x322bcc7711117423 */ /* 0x080fe20000010000 */
[-C--:B------:R-:W-:Y:S01]  /*3920*/  FFMA.FTZ R18, R18, R0.reuse, 9.9999999392252902908e-09 ;  /* 0x322bcc7712127423 */ /* 0x080fe20000010000 */
[-C--:B------:R-:W-:Y:S01]  /*3930*/  FFMA.FTZ R19, R19, R0.reuse, 9.9999999392252902908e-09 ;  /* 0x322bcc7713137423 */ /* 0x080fe20000010000 */
[-C--:B-1----:R-:W-:Y:S01]  /*3940*/  FFMA.FTZ R12, R12, R0.reuse, 9.9999999392252902908e-09 ;  /* 0x322bcc770c0c7423 */ /* 0x082fe20000010000 */
[-C--:B------:R-:W-:Y:S01]  /*3950*/  FFMA.FTZ R13, R13, R0.reuse, 9.9999999392252902908e-09 ;  /* 0x322bcc770d0d7423 */ /* 0x080fe20000010000 */
[-C--:B------:R-:W-:Y:S01]  /*3960*/  FFMA.FTZ R14, R14, R0.reuse, 9.9999999392252902908e-09 ;  /* 0x322bcc770e0e7423 */ /* 0x080fe20000010000 */
[-C--:B------:R-:W-:Y:S01]  /*3970*/  FFMA.FTZ R15, R15, R0.reuse, 9.9999999392252902908e-09 ;  /* 0x322bcc770f0f7423 */ /* 0x080fe20000010000 */
[-C--:B--2---:R-:W-:Y:S01]  /*3980*/  FFMA.FTZ R8, R8, R0.reuse, 9.9999999392252902908e-09 ;  /* 0x322bcc7708087423 */ /* 0x084fe20000010000 */
[-C--:B------:R-:W-:Y:S01]  /*3990*/  FFMA.FTZ R9, R9, R0.reuse, 9.9999999392252902908e-09 ;  /* 0x322bcc7709097423 */ /* 0x080fe20000010000 */
[-C--:B------:R-:W-:Y:S01]  /*39a0*/  FFMA.FTZ R10, R10, R0.reuse, 9.9999999392252902908e-09 ;  /* 0x322bcc770a0a7423 */ /* 0x080fe20000010000 */
[-C--:B------:R-:W-:Y:S01]  /*39b0*/  FFMA.FTZ R11, R11, R0.reuse, 9.9999999392252902908e-09 ;  /* 0x322bcc770b0b7423 */ /* 0x080fe20000010000 */
[-C--:B0-----:R-:W-:Y:S01]  /*39c0*/  FFMA.FTZ R4, R4, R0.reuse, 9.9999999392252902908e-09 ;  /* 0x322bcc7704047423 */ /* 0x081fe20000010000 */
[-C--:B------:R-:W-:Y:S01]  /*39d0*/  FFMA.FTZ R5, R5, R0.reuse, 9.9999999392252902908e-09 ;  /* 0x322bcc7705057423 */ /* 0x080fe20000010000 */
[-C--:B------:R-:W-:Y:S01]  /*39e0*/  FFMA.FTZ R6, R6, R0.reuse, 9.9999999392252902908e-09 ;  /* 0x322bcc7706067423 */ /* 0x080fe20000010000 */
[----:B------:R-:W-:Y:S01]  /*39f0*/  FFMA.FTZ R7, R7, R0, 9.9999999392252902908e-09 ;  /* 0x322bcc7707077423 */ /* 0x000fe20000010000 */
[----:B------:R0:W-:Y:S01]  /*3a00*/  STL.128 [R1], R136 ;  /* 0x0000008801007387 */ /* 0x0001e20000100c00 */
[----:B------:R-:W-:-:S03]  /*3a10*/  IMAD.MOV.U32 R0, RZ, RZ, 0x3f800000 ;  /* 0x3f800000ff007424 */ /* 0x000fc600078e00ff */
[----:B------:R0:W-:Y:S04]  /*3a20*/  STL.128 [R1+0x10], R132 ;  /* 0x0000108401007387 */ /* 0x0001e80000100c00 */
        /* <DEDUP_REMOVED lines=29> */
[----:B------:R0:W-:Y:S01]  /*3c00*/  STL.128 [R1+0x1f0], R4 ;  /* 0x0001f00401007387 */ /* 0x0001e20000100c00 */
[----:B------:R-:W-:Y:S05]  /*3c10*/  BRA.U UP0, `(.L_x_16) ;  /* 0x0000002d00287547 */ /* 0x000fea000b800000 */
[----:B------:R-:W-:Y:S01]  /*3c20*/  IMAD.MOV.U32 R3, RZ, RZ, 0x80 ;  /* 0x00000080ff037424 */ /* 0x000fe200078e00ff */
[----:B0-----:R-:W-:Y:S01]  /*3c30*/  IADD3 R40, PT, PT, RZ, -UR6, RZ ;  /* 0x80000006ff287c10 */ /* 0x001fe2000fffe0ff */
[----:B------:R-:W-:-:S03]  /*3c40*/  HFMA2 R0, -RZ, RZ, 1.875, 0 ;  /* 0x3f800000ff007431 */ /* 0x000fc600000001ff */
[----:B------:R-:W-:-:S05]  /*3c50*/  VIADDMNMX R40, R40, R3, 0x1, !PT ;  /* 0x0000000128287446 */ /* 0x000fca0007800103 */
[----:B------:R-:W-:-:S07]  /*3c60*/  IMAD.MOV R40, RZ, RZ, -R40 ;  /* 0x000000ffff287224 */ /* 0x000fce00078e0a28 */
.L_x_17:
[----:B------:R-:W2:Y:S04]  /*3c70*/  LDL.128 R28, [R1] ;  /* 0x00000000011c7983 */ /* 0x000ea80000100c00 */
[----:B------:R-:W3:Y:S04]  /*3c80*/  LDL.128 R16, [R1+0x10] ;  /* 0x0000100001107983 */ /* 0x000ee80000100c00 */
[----:B------:R-:W4:Y:S04]  /*3c90*/  LDL.128 R20, [R1+0x20] ;  /* 0x0000200001147983 */ /* 0x000f280000100c00 */
[----:B------:R-:W5:Y:S04]  /*3ca0*/  LDL.128 R24, [R1+0x30] ;  /* 0x0000300001187983 */ /* 0x000f680000100c00 */
[----:B------:R-:W5:Y:S04]  /*3cb0*/  LDL.128 R12, [R1+0x40] ;  /* 0x00004000010c7983 */ /* 0x000f680000100c00 */
[----:B------:R-:W5:Y:S04]  /*3cc0*/  LDL.128 R8, [R1+0x50] ;  /* 0x0000500001087983 */ /* 0x000f680000100c00 */
[----:B------:R-:W5:Y:S04]  /*3cd0*/  LDL.128 R4, [R1+0x60] ;  /* 0x0000600001047983 */ /* 0x000f680000100c00 */
[----:B------:R-:W5:Y:S04]  /*3ce0*/  LDL.128 R32, [R1+0x70] ;  /* 0x0000700001207983 */ /* 0x000f680000100c00 */
[----:B------:R-:W5:Y:S01]  /*3cf0*/  LDL.128 R36, [R1+0xe0] ;  /* 0x0000e00001247983 */ /* 0x000f620000100c00 */
[----:B--2---:R-:W-:-:S02]  /*3d00*/  FSETP.GT.FTZ.AND P1, PT, R28, RZ, PT ;  /* 0x000000ff1c00720b */ /* 0x004fc40003f34000 */
[----:B------:R-:W-:-:S04]  /*3d10*/  FSETP.GEU.FTZ.AND P0, PT, R28, 1, PT ;  /* 0x3f8000001c00780b */ /* 0x000fc80003f1e000 */
[----:B------:R-:W-:Y:S02]  /*3d20*/  PLOP3.LUT P0, PT, P1, P0, PT, 0x8f, 0xf8 ;  /* 0x0000000000f8781c */ /* 0x000fe40000f01177 */
[----:B------:R-:W-:Y:S02]  /*3d30*/  FSETP.GT.FTZ.AND P1, PT, R29, RZ, PT ;  /* 0x000000ff1d00720b */ /* 0x000fe40003f34000 */
[----:B------:R-:W-:-:S04]  /*3d40*/  FSEL R2, R28, 1, !P0 ;  /* 0x3f8000001c027808 */ /* 0x000fc80004000000 */
[----:B------:R-:W-:-:S04]  /*3d50*/  FSETP.GEU.FTZ.AND P2, PT, R29, R2, PT ;  /* 0x000000021d00720b */ /* 0x000fc80003f5e000 */
[----:B------:R-:W-:Y:S02]  /*3d60*/  PLOP3.LUT P1, PT, P1, P2, PT, 0x20, 0x2 ;  /* 0x000000000002781c */ /* 0x000fe40000f24470 */
[----:B------:R-:W-:Y:S02]  /*3d70*/  FSETP.GT.FTZ.AND P2, PT, R30, RZ, PT ;  /* 0x000000ff1e00720b */ /* 0x000fe40003f54000 */
[----:B------:R-:W-:-:S04]  /*3d80*/  FSEL R3, R29, R2, P1 ;  /* 0x000000021d037208 */ /* 0x000fc80000800000 */
[----:B------:R-:W-:-:S04]  /*3d90*/  FSETP.GEU.FTZ.AND P3, PT, R30, R3, PT ;  /* 0x000000031e00720b */ /* 0x000fc80003f7e000 */
[----:B------:R-:W-:-:S04]  /*3da0*/  PLOP3.LUT P2, PT, P2, P3, PT, 0x20, 0x2 ;  /* 0x000000000002781c */ /* 0x000fc80001746470 */
[----:B------:R-:W-:Y:S02]  /*3db0*/  FSEL R30, R30, R3, P2 ;  /* 0x000000031e1e7208 */ /* 0x000fe40001000000 */
[C---:B------:R-:W-:Y:S02]  /*3dc0*/  FSETP.GT.FTZ.AND P3, PT, R31.reuse, RZ, PT ;  /* 0x000000ff1f00720b */ /* 0x040fe40003f74000 */
[----:B------:R-:W-:-:S04]  /*3dd0*/  FSETP.GEU.FTZ.AND P4, PT, R31, R30, PT ;  /* 0x0000001e1f00720b */ /* 0x000fc80003f9e000 */
[----:B------:R-:W-:-:S04]  /*3de0*/  PLOP3.LUT P3, PT, P3, P4, PT, 0x20, 0x2 ;  /* 0x000000000002781c */ /* 0x000fc80001f68470 */
[----:B------:R-:W-:Y:S02]  /*3df0*/  FSEL R3, R31, R30, P3 ;  /* 0x0000001e1f037208 */ /* 0x000fe40001800000 */
[C---:B---3--:R-:W-:Y:S01]  /*3e00*/  FSETP.GT.FTZ.AND P4, PT, R16.reuse, RZ, PT ;  /* 0x000000ff1000720b */ /* 0x048fe20003f94000 */
[----:B------:R-:W2:Y:S01]  /*3e10*/  LDL.128 R28, [R1+0x80] ;  /* 0x00008000011c7983 */ /* 0x000ea20000100c00 */
[----:B------:R-:W-:-:S04]  /*3e20*/  FSETP.GEU.FTZ.AND P5, PT, R16, R3, PT ;  /* 0x000000031000720b */ /* 0x000fc80003fbe000 */
[----:B------:R-:W-:-:S04]  /*3e30*/  PLOP3.LUT P4, PT, P4, P5, PT, 0x20, 0x2 ;  /* 0x000000000002781c */ /* 0x000fc8000278a470 */
[----:B------:R-:W-:Y:S02]  /*3e40*/  FSEL R16, R16, R3, P4 ;  /* 0x0000000310107208 */ /* 0x000fe40002000000 */
[C---:B------:R-:W-:Y:S02]  /*3e50*/  FSETP.GT.FTZ.AND P5, PT, R17.reuse, RZ, PT ;  /* 0x000000ff1100720b */ /* 0x040fe40003fb4000 */
[----:B------:R-:W-:-:S04]  /*3e60*/  FSETP.GEU.FTZ.AND P6, PT, R17, R16, PT ;  /* 0x000000101100720b */ /* 0x000fc80003fde000 */
[----:B------:R-:W-:-:S04]  /*3e70*/  PLOP3.LUT P5, PT, P5, P6, PT, 0x20, 0x2 ;  /* 0x000000000002781c */ /* 0x000fc80002fac470 */
[----:B------:R-:W-:Y:S02]  /*3e80*/  FSEL R17, R17, R16, P5 ;  /* 0x0000001011117208 */ /* 0x000fe40002800000 */
[----:B------:R-:W-:Y:S02]  /*3e90*/  SEL R2, RZ, 0xffffffff, !P0 ;  /* 0xffffffffff027807 */ /* 0x000fe40004000000 */
[C---:B------:R-:W-:Y:S02]  /*3ea0*/  FSETP.GT.FTZ.AND P6, PT, R18.reuse, RZ, PT ;  /* 0x000000ff1200720b */ /* 0x040fe40003fd4000 */
[----:B------:R-:W-:-:S04]  /*3eb0*/  FSETP.GEU.FTZ.AND P0, PT, R18, R17, PT ;  /* 0x000000111200720b */ /* 0x000fc80003f1e000 */
[----:B------:R-:W-:-:S04]  /*3ec0*/  PLOP3.LUT P0, PT, P6, P0, PT, 0x20, 0x2 ;  /* 0x000000000002781c */ /* 0x000fc80003700470 */
[----:B------:R-:W-:Y:S02]  /*3ed0*/  FSEL R18, R18, R17, P0 ;  /* 0x0000001112127208 */ /* 0x000fe40000000000 */
[----:B------:R-:W-:Y:S02]  /*3ee0*/  SEL R2, R2, 0x1, !P1 ;  /* 0x0000000102027807 */ /* 0x000fe40004800000 */
[C---:B------:R-:W-:Y:S02]  /*3ef0*/  FSETP.GT.FTZ.AND P6, PT, R19.reuse, RZ, PT ;  /* 0x000000ff1300720b */ /* 0x040fe40003fd4000 */
[----:B------:R-:W-:-:S04]  /*3f00*/  FSETP.GEU.FTZ.AND P1, PT, R19, R18, PT ;  /* 0x000000121300720b */ /* 0x000fc80003f3e000 */
[----:B------:R-:W-:-:S04]  /*3f10*/  PLOP3.LUT P1, PT, P6, P1, PT, 0x20, 0x2 ;  /* 0x000000000002781c */ /* 0x000fc80003722470 */
[----:B------:R-:W-:Y:S02]  /*3f20*/  FSEL R19, R19, R18, P1 ;  /* 0x0000001213137208 */ /* 0x000fe40000800000 */
[----:B------:R-:W-:Y:S02]  /*3f30*/  SEL R2, R2, 0x2, !P2 ;  /* 0x0000000202027807 */ /* 0x000fe40005000000 */
[C---:B----4-:R-:W-:Y:S02]  /*3f40*/  FSETP.GT.FTZ.AND P6, PT, R20.reuse, RZ, PT ;  /* 0x000000ff1400720b */ /* 0x050fe40003fd4000 */
[----:B------:R-:W-:-:S04]  /*3f50*/  FSETP.GEU.FTZ.AND P2, PT, R20, R19, PT ;  /* 0x000000131400720b */ /* 0x000fc80003f5e000 */
[----:B------:R-:W-:-:S04]  /*3f60*/  PLOP3.LUT P2, PT, P6, P2, PT, 0x20, 0x2 ;  /* 0x000000000002781c */ /* 0x000fc80003744470 */
[----:B------:R-:W-:Y:S02]  /*3f70*/  FSEL R20, R20, R19, P2 ;  /* 0x0000001314147208 */ /* 0x000fe40001000000 */
[----:B------:R-:W-:Y:S01]  /*3f80*/  SEL R2, R2, 0x3, !P3 ;  /* 0x0000000302027807 */ /* 0x000fe20005800000 */
[----:B------:R-:W3:Y:S01]  /*3f90*/  LDL.128 R16, [R1+0x90] ;  /* 0x0000900001107983 */ /* 0x000ee20000100c00 */
        /* <DEDUP_REMOVED lines=15> */
[C---:B-----5:R-:W-:Y:S02]  /*4090*/  FSETP.GT.FTZ.AND P6, PT, R24.reuse, RZ, PT ;  /* 0x000000ff1800720b */ /* 0x060fe40003fd4000 */
[----:B------:R-:W-:-:S04]  /*40a0*/  FSETP.GEU.FTZ.AND P0, PT, R24, R23, PT ;  /* 0x000000171800720b */ /* 0x000fc80003f1e000 */
[----:B------:R-:W-:-:S04]  /*40b0*/  PLOP3.LUT P0, PT, P6, P0, PT, 0x20, 0x2 ;  /* 0x000000000002781c */ /* 0x000fc80003700470 */
[----:B------:R-:W-:Y:S02]  /*40c0*/  FSEL R24, R24, R23, P0 ;  /* 0x0000001718187208 */ /* 0x000fe40000000000 */
[----:B------:R-:W-:Y:S01]  /*40d0*/  SEL R2, R2, 0x7, !P1 ;  /* 0x0000000702027807 */ /* 0x000fe20004800000 */
[----:B------:R-:W4:Y:S01]  /*40e0*/  LDL.128 R20, [R1+0xa0] ;  /* 0x0000a00001147983 */ /* 0x000f220000100c00 */
        /* <DEDUP_REMOVED lines=19> */
[----:B------:R-:W-:Y:S01]  /*4220*/  SEL R2, R2, 0xb, !P5 ;  /* 0x0000000b02027807 */ /* 0x000fe20006800000 */
[----:B------:R-:W5:Y:S01]  /*4230*/  LDL.128 R24, [R1+0xb0] ;  /* 0x0000b00001187983 */ /* 0x000f620000100c00 */
        /* <DEDUP_REMOVED lines=78> */
[C---:B--2---:R-:W-:Y:S02]  /*4720*/  FSETP.GT.FTZ.AND P6, PT, R28.reuse, RZ, PT ;  /* 0x000000ff1c00720b */ /* 0x044fe40003fd4000 */
        /* <DEDUP_REMOVED lines=19> */
[----:B------:R-:W2:Y:S01]  /*4860*/  LDL.128 R28, [R1+0x100] ;  /* 0x00010000011c7983 */ /* 0x000ea20000100c00 */
[C---:B---3--:R-:W-:Y:S02]  /*4870*/  FSETP.GT.FTZ.AND P6, PT, R16.reuse, RZ, PT ;  /* 0x000000ff1000720b */ /* 0x048fe40003fd4000 */
        /* <DEDUP_REMOVED lines=19> */
[----:B------:R-:W3:Y:S01]  /*49b0*/  LDL.128 R16, [R1+0x110] ;  /* 0x0001100001107983 */ /* 0x000ee20000100c00 */
[C---:B----4-:R-:W-:Y:S02]  /*49c0*/  FSETP.GT.FTZ.AND P6, PT, R20.reuse, RZ, PT ;  /* 0x000000ff1400720b */ /* 0x050fe40003fd4000 */
        /* <DEDUP_REMOVED lines=19> */
[----:B------:R-:W4:Y:S01]  /*4b00*/  LDL.128 R20, [R1+0x120] ;  /* 0x0001200001147983 */ /* 0x000f220000100c00 */
[C---:B-----5:R-:W-:Y:S02]  /*4b10*/  FSETP.GT.FTZ.AND P6, PT, R24.reuse, RZ, PT ;  /* 0x000000ff1800720b */ /* 0x060fe40003fd4000 */
        /* <DEDUP_REMOVED lines=414> */
[----:B------:R-:W-:Y:S02]  /*6500*/  PLOP3.LUT P4, PT, P6, P4, PT, 0x20, 0x2 ;  /* 0x000000000002781c */ /* 0x000fe40003788470 */
[----:B------:R-:W-:Y:S02]  /*6510*/  SEL R2, R2, 0x77, !P5 ;  /* 0x0000007702027807 */ /* 0x000fe40006800000 */
[----:B------:R-:W-:Y:S02]  /*6520*/  FSEL R32, R32, R39, P4 ;  /* 0x0000002720207208 */ /* 0x000fe40002000000 */
[----:B------:R-:W-:Y:S02]  /*6530*/  SEL R2, R2, 0x78, !P0 ;  /* 0x0000007802027807 */ /* 0x000fe40004000000 */
[C---:B------:R-:W-:Y:S02]  /*6540*/  FSETP.GT.FTZ.AND P5, PT, R33.reuse, RZ, PT ;  /* 0x000000ff2100720b */ /* 0x040fe40003fb4000 */
[----:B------:R-:W-:-:S02]  /*6550*/  FSETP.GEU.FTZ.AND P0, PT, R33, R32, PT ;  /* 0x000000202100720b */ /* 0x000fc40003f1e000 */
[----:B------:R-:W-:Y:S02]  /*6560*/  SEL R2, R2, 0x79, !P1 ;  /* 0x0000007902027807 */ /* 0x000fe40004800000 */
[----:B------:R-:W-:Y:S02]  /*6570*/  PLOP3.LUT P0, PT, P5, P0, PT, 0x20, 0x2 ;  /* 0x000000000002781c */ /* 0x000fe40002f00470 */
[----:B------:R-:W-:Y:S02]  /*6580*/  SEL R2, R2, 0x7a, !P2 ;  /* 0x0000007a02027807 */ /* 0x000fe40005000000 */
[----:B------:R-:W-:Y:S02]  /*6590*/  FSEL R33, R33, R32, P0 ;  /* 0x0000002021217208 */ /* 0x000fe40000000000 */
[----:B------:R-:W-:Y:S02]  /*65a0*/  FSETP.GT.FTZ.AND P1, PT, R34, RZ, PT ;  /* 0x000000ff2200720b */ /* 0x000fe40003f34000 */
[----:B------:R-:W-:-:S02]  /*65b0*/  SEL R2, R2, 0x7b, !P3 ;  /* 0x0000007b02027807 */ /* 0x000fc40005800000 */
[-C--:B------:R-:W-:Y:S02]  /*65c0*/  FSETP.GEU.FTZ.AND P2, PT, R34, R33.reuse, PT ;  /* 0x000000212200720b */ /* 0x080fe40003f5e000 */
[----:B------:R-:W-:Y:S02]  /*65d0*/  FSETP.GT.FTZ.AND P3, PT, R35, RZ, PT ;  /* 0x000000ff2300720b */ /* 0x000fe40003f74000 */
[----:B------:R-:W-:Y:S02]  /*65e0*/  SEL R2, R2, 0x7c, !P4 ;  /* 0x0000007c02027807 */ /* 0x000fe40006000000 */
[----:B------:R-:W-:Y:S02]  /*65f0*/  PLOP3.LUT P1, PT, P1, P2, PT, 0x20, 0x2 ;  /* 0x000000000002781c */ /* 0x000fe40000f24470 */
[----:B------:R-:W-:Y:S02]  /*6600*/  SEL R2, R2, 0x7d, !P0 ;  /* 0x0000007d02027807 */ /* 0x000fe40004000000 */
[----:B------:R-:W-:-:S02]  /*6610*/  FSEL R34, R34, R33, P1 ;  /* 0x0000002122227208 */ /* 0x000fc40000800000 */
[----:B------:R-:W-:Y:S02]  /*6620*/  SEL R2, R2, 0x7e, !P1 ;  /* 0x0000007e02027807 */ /* 0x000fe40004800000 */
[----:B------:R-:W-:-:S04]  /*6630*/  FSETP.GEU.FTZ.AND P0, PT, R35, R34, PT ;  /* 0x000000222300720b */ /* 0x000fc80003f1e000 */
[----:B------:R-:W-:-:S04]  /*6640*/  @P3 SEL R2, R2, 0x7f, P0 ;  /* 0x0000007f02023807 */ /* 0x000fc80000000000 */
[----:B------:R-:W-:-:S05]  /*6650*/  LEA R2, R2, R1, 0x2 ;  /* 0x0000000102027211 */ /* 0x000fca00078e10ff */
[----:B------:R-:W2:Y:S01]  /*6660*/  LDL R3, [R2] ;  /* 0x0000000002037983 */ /* 0x000ea20000100800 */
[----:B------:R-:W-:-:S03]  /*6670*/  IADD3 R40, PT, PT, R40, 0x1, RZ ;  /* 0x0000000128287810 */ /* 0x000fc60007ffe0ff */
[----:B------:R0:W-:Y:S01]  /*6680*/  STL [R2], RZ ;  /* 0x000000ff02007387 */ /* 0x0001e20000100800 */
[----:B------:R-:W-:Y:S01]  /*6690*/  ISETP.NE.AND P0, PT, R40, RZ, PT ;  /* 0x000000ff2800720c */ /* 0x000fe20003f05270 */
[----:B--2---:R-:W-:-:S12]  /*66a0*/  FADD.FTZ R0, -R3, R0 ;  /* 0x0000000003007221 */ /* 0x004fd80000010100 */
[----:B0-----:R-:W-:Y:S05]  /*66b0*/  @P0 BRA `(.L_x_17) ;  /* 0xffffffd4006c0947 */ /* 0x001fea000383ffff */
[----:B------:R1:W5:Y:S04]  /*66c0*/  LDL.128 R136, [R1] ;  /* 0x0000000001887983 */ /* 0x0003680000100c00 */
[----:B------:R1:W5:Y:S04]  /*66d0*/  LDL.128 R132, [R1+0x10] ;  /* 0x0000100001847983 */ /* 0x0003680000100c00 */
        /* <DEDUP_REMOVED lines=29> */
[----:B------:R1:W5:Y:S02]  /*68b0*/  LDL.128 R4, [R1+0x1f0] ;  /* 0x0001f00001047983 */ /* 0x0003640000100c00 */
.L_x_16:
[----:B------:R-:W2:Y:S02]  /*68c0*/  MUFU.RCP R0, R0 ;  /* 0x0000000000007308 */ /* 0x000ea40000001000 */
[C---:B--2--5:R-:W-:Y:S01]  /*68d0*/  FMUL.FTZ R125, R0.reuse, R132 ;  /* 0x00000084007d7220 */ /* 0x064fe20000410000 */
[C---:B------:R-:W-:Y:S01]  /*68e0*/  FMUL.FTZ R124, R0.reuse, R133 ;  /* 0x00000085007c7220 */ /* 0x040fe20000410000 */
[C---:B------:R-:W-:Y:S01]  /*68f0*/  FMUL.FTZ R3, R0.reuse, R134 ;  /* 0x0000008600037220 */ /* 0x040fe20000410000 */
[C---:B------:R-:W-:Y:S01]  /*6900*/  FMUL.FTZ R2, R0.reuse, R135 ;  /* 0x0000008700027220 */ /* 0x040fe20000410000 */
[C---:B0-----:R-:W-:Y:S01]  /*6910*/  FMUL.FTZ R120, R0.reuse, R120 ;  /* 0x0000007800787220 */ /* 0x041fe20000410000 */
[C---:B------:R-:W-:Y:S01]  /*6920*/  FMUL.FTZ R121, R0.reuse, R121 ;  /* 0x0000007900797220 */ /* 0x040fe20000410000 */
        /* <DEDUP_REMOVED lines=121> */
[----:B------:R-:W-:Y:S01]  /*70c0*/  FMUL.FTZ R7, R0, R7 ;  /* 0x0000000700077220 */ /* 0x000fe20000410000 */
[----:B------:R-:W-:-:S02]  /*70d0*/  F2FP.F16.F32.PACK_AB R120, R121, R120 ;  /* 0x000000787978723e */ /* 0x000fc400000000ff */
[----:B------:R-:W-:Y:S02]  /*70e0*/  F2FP.F16.F32.PACK_AB R112, R113, R112 ;  /* 0x000000707170723e */ /* 0x000fe400000000ff */
[----:B------:R-:W-:Y:S02]  /*70f0*/  F2FP.F16.F32.PACK_AB R104, R105, R104 ;  /* 0x000000686968723e */ /* 0x000fe400000000ff */
[----:B------:R-:W-:Y:S02]  /*7100*/  F2FP.F16.F32.PACK_AB R96, R97, R96 ;  /* 0x000000606160723e */ /* 0x000fe400000000ff */
[----:B------:R-:W-:Y:S02]  /*7110*/  F2FP.F16.F32.PACK_AB R88, R89, R88 ;  /* 0x000000585958723e */ /* 0x000fe400000000ff */
[----:B------:R-:W-:Y:S02]  /*7120*/  F2FP.F16.F32.PACK_AB R80, R81, R80 ;  /* 0x000000505150723e */ /* 0x000fe400000000ff */
        /* <DEDUP_REMOVED lines=29> */
[----:B------:R-:W-:Y:S01]  /*7300*/  F2FP.F16.F32.PACK_AB R123, R119, R118 ;  /* 0x00000076777b723e */ /* 0x000fe200000000ff */
[----:B------:R-:W-:Y:S01]  /*7310*/  STG.E.128 desc[UR4][R130.64], R8 ;  /* 0x0000000882007986 */ /* 0x000fe2000c101d04 */
[----:B------:R-:W-:-:S02]  /*7320*/  F2FP.F16.F32.PACK_AB R114, R109, R108 ;  /* 0x0000006c6d72723e */ /* 0x000fc400000000ff */
[----:B------:R-:W-:Y:S01]  /*7330*/  F2FP.F16.F32.PACK_AB R115, R111, R110 ;  /* 0x0000006e6f73723e */ /* 0x000fe200000000ff */
[----:B------:R-:W-:Y:S01]  /*7340*/  STG.E.128 desc[UR4][R130.64+0x10], R120 ;  /* 0x0000107882007986 */ /* 0x000fe2000c101d04 */
[----:B------:R-:W-:Y:S02]  /*7350*/  F2FP.F16.F32.PACK_AB R106, R101, R100 ;  /* 0x00000064656a723e */ /* 0x000fe400000000ff */
[----:B------:R-:W-:Y:S01]  /*7360*/  F2FP.F16.F32.PACK_AB R107, R103, R102 ;  /* 0x00000066676b723e */ /* 0x000fe200000000ff */
[----:B------:R-:W-:Y:S01]  /*7370*/  STG.E.128 desc[UR4][R130.64+0x20], R112 ;  /* 0x0000207082007986 */ /* 0x000fe2000c101d04 */
        /* <DEDUP_REMOVED lines=35> */
[----:B------:R-:W-:Y:S04]  /*75b0*/  STG.E.128 desc[UR4][R130.64+0xe0], R16 ;  /* 0x0000e01082007986 */ /* 0x000fe8000c101d04 */
[----:B------:R-:W-:Y:S01]  /*75c0*/  STG.E.128 desc[UR4][R130.64+0xf0], R132 ;  /* 0x0000f08482007986 */ /* 0x000fe2000c101d04 */
[----:B------:R-:W-:Y:S05]  /*75d0*/  EXIT ;  /* 0x000000000000794d */ /* 0x000fea0003800000 */
.L_x_18:
        /* <DEDUP_REMOVED lines=10> */
.L_x_49:


//--------------------- .text._Z25softmax4_topk_norm_kernelP6__halfii --------------------------
	.section	.text._Z25softmax4_topk_norm_kernelP6__halfii,"ax",@progbits
	.align	128
        .global         _Z25softmax4_topk_norm_kernelP6__halfii
        .type           _Z25softmax4_topk_norm_kernelP6__halfii,@function
        .size           _Z25softmax4_topk_norm_kernelP6__halfii,(.L_x_50 - _Z25softmax4_topk_norm_kernelP6__halfii)
        .other          _Z25softmax4_topk_norm_kernelP6__halfii,@"STO_CUDA_ENTRY STV_DEFAULT"
_Z25softmax4_topk_norm_kernelP6__halfii:
.text._Z25softmax4_topk_norm_kernelP6__halfii:
[----:B------:R-:W-:Y:S01]  /*0000*/  LDC R1, c[0x0][0x37c] ;  /* 0x0000df00ff017b82 */ /* 0x000fe20000000800 */
[----:B------:R-:W0:Y:S01]  /*0010*/  S2R R0, SR_CTAID.Y ;  /* 0x0000000000007919 */ /* 0x000e220000002600 */
[----:B------:R-:W1:Y:S01]  /*0020*/  LDCU UR4, c[0x0][0x388] ;  /* 0x00007100ff0477ac */ /* 0x000e620008000800 */
[----:B------:R-:W0:Y:S02]  /*0030*/  S2R R3, SR_TID.X ;  /* 0x0000000000037919 */ /* 0x000e240000002100 */
[----:B0-----:R-:W-:-:S05]  /*0040*/  IMAD R0, R0, 0x20, R3 ;  /* 0x0000002000007824 */ /* 0x001fca00078e0203 */
[----:B-1----:R-:W-:-:S13]  /*0050*/  ISETP.GE.AND P0, PT, R0, UR4, PT ;  /* 0x0000000400007c0c */ /* 0x002fda000bf06270 */
[----:B------:R-:W-:Y:S05]  /*0060*/  @P0 EXIT ;  /* 0x000000000000094d */ /* 0x000fea0003800000 */
[----:B------:R-:W0:Y:S01]  /*0070*/  LDC.64 R2, c[0x0][0x380] ;  /* 0x0000e000ff027b82 */ /* 0x000e220000000a00 */
[----:B------:R-:W1:Y:S01]  /*0080*/  LDCU.64 UR8, c[0x0][0x358] ;  /* 0x00006b00ff0877ac */ /* 0x000e620008000a00 */
[----:B------:R-:W-:Y:S01]  /*0090*/  IMAD.SHL.U32 R5, R0, 0x4, RZ ;  /* 0x0000000400057824 */ /* 0x000fe200078e00ff */
[----:B------:R-:W2:Y:S03]  /*00a0*/  LDCU UR4, c[0x0][0x38c] ;  /* 0x00007180ff0477ac */ /* 0x000ea60008000800 */
[----:B0-----:R-:W-:-:S05]  /*00b0*/  IMAD.WIDE.U32 R2, R5, 0x2, R2 ;  /* 0x0000000205027825 */ /* 0x001fca00078e0002 */
[----:B-1----:R-:W3:Y:S01]  /*00c0*/  LDG.E.64 R4, desc[UR8][R2.64] ;  /* 0x0000000802047981 */ /* 0x002ee2000c1e1b00 */
[----:B--2---:R-:W-:Y:S01]  /*00d0*/  UISETP.GT.AND UP0, UPT, UR4, 0x3, UPT ;  /* 0x000000030400788c */ /* 0x004fe2000bf04270 */
[--C-:B---3--:R-:W-:Y:S02]  /*00e0*/  HADD2.F32 R6, -RZ, R5.reuse.H0_H0 ;  /* 0x20000005ff067230 */ /* 0x108fe40000004100 */
[----:B------:R-:W-:Y:S02]  /*00f0*/  HADD2.F32 R7, -RZ, R5.H1_H1 ;  /* 0x30000005ff077230 */ /* 0x000fe40000004100 */
[--C-:B------:R-:W-:Y:S02]  /*0100*/  HADD2.F32 R0, -RZ, R4.reuse.H0_H0 ;  /* 0x20000004ff007230 */ /* 0x100fe40000004100 */
[----:B------:R-:W-:Y:S01]  /*0110*/  HADD2.F32 R5, -RZ, R4.H1_H1 ;  /* 0x30000004ff057230 */ /* 0x000fe20000004100 */
[----:B------:R-:W-:-:S04]  /*0120*/  FMNMX.FTZ R4, R6, R7, !PT ;  /* 0x0000000706047209 */ /* 0x000fc80007810000 */
[----:B------:R-:W-:-:S05]  /*0130*/  FMNMX3.FTZ R4, R0, R5, R4, !PT ;  /* 0x0000000500047276 */ /* 0x000fca0007810004 */
[--C-:B------:R-:W-:Y:S01]  /*0140*/  FADD.FTZ R0, R0, -R4.reuse ;  /* 0x8000000400007221 */ /* 0x100fe20000010000 */
[--C-:B------:R-:W-:Y:S01]  /*0150*/  FADD.FTZ R5, R5, -R4.reuse ;  /* 0x8000000405057221 */ /* 0x100fe20000010000 */
[--C-:B------:R-:W-:Y:S01]  /*0160*/  FADD.FTZ R6, R6, -R4.reuse ;  /* 0x8000000406067221 */ /* 0x100fe20000010000 */
[----:B------:R-:W-:Y:S01]  /*0170*/  FADD.FTZ R4, R7, -R4 ;  /* 0x8000000407047221 */ /* 0x000fe20000010000 */
[----:B------:R-:W-:Y:S01]  /*0180*/  FMUL.FTZ R0, R0, 1.4426950216293334961 ;  /* 0x3fb8aa3b00007820 */ /* 0x000fe20000410000 */
[----:B------:R-:W-:Y:S01]  /*0190*/  FMUL.FTZ R5, R5, 1.4426950216293334961 ;  /* 0x3fb8aa3b05057820 */ /* 0x000fe20000410000 */
[----:B------:R-:W-:Y:S01]  /*01a0*/  FMUL.FTZ R6, R6, 1.4426950216293334961 ;  /* 0x3fb8aa3b06067820 */ /* 0x000fe20000410000 */
[----:B------:R-:W-:-:S03]  /*01b0*/  FMUL.FTZ R8, R4, 1.4426950216293334961 ;  /* 0x3fb8aa3b04087820 */ /* 0x000fc60000410000 */
[----:B------:R-:W0:Y:S08]  /*01c0*/  MUFU.EX2 R0, R0 ;  /* 0x0000000000007308 */ /* 0x000e300000000800 */
[----:B------:R-:W1:Y:S08]  /*01d0*/  MUFU.EX2 R5, R5 ;  /* 0x0000000500057308 */ /* 0x000e700000000800 */
[----:B------:R-:W2:Y:S01]  /*01e0*/  MUFU.EX2 R7, R6 ;  /* 0x0000000600077308 */ /* 0x000ea20000000800 */
[----:B0-----:R-:W-:-:S07]  /*01f0*/  FADD.FTZ R4, RZ, R0 ;  /* 0x00000000ff047221 */ /* 0x001fce0000010000 */
[----:B------:R-:W0:Y:S01]  /*0200*/  MUFU.EX2 R9, R8 ;  /* 0x0000000800097308 */ /* 0x000e220000000800 */
[----:B-1----:R-:W-:-:S04]  /*0210*/  FADD.FTZ R4, R4, R5 ;  /* 0x0000000504047221 */ /* 0x002fc80000010000 */
[----:B--2---:R-:W-:-:S04]  /*0220*/  FADD.FTZ R4, R4, R7 ;  /* 0x0000000704047221 */ /* 0x004fc80000010000 */
[----:B0-----:R-:W-:-:S04]  /*0230*/  FADD.FTZ R4, R4, R9 ;  /* 0x0000000904047221 */ /* 0x001fc80000010000 */
[----:B------:R-:W-:-:S06]  /*0240*/  FADD.FTZ R10, R4, 3.9999999756901161163e-08 ;  /* 0x332bcc77040a7421 */ /* 0x000fcc0000010000 */
[----:B------:R-:W0:Y:S02]  /*0250*/  MUFU.RCP R10, R10 ;  /* 0x0000000a000a7308 */ /* 0x000e240000001000 */
[-C--:B0-----:R-:W-:Y:S01]  /*0260*/  FFMA.FTZ R4, R5, R10.reuse, 9.9999999392252902908e-09 ;  /* 0x322bcc7705047423 */ /* 0x081fe2000001000a */
[-C--:B------:R-:W-:Y:S01]  /*0270*/  FFMA.FTZ R5, R7, R10.reuse, 9.9999999392252902908e-09 ;  /* 0x322bcc7707057423 */ /* 0x080fe2000001000a */
[-C--:B------:R-:W-:Y:S01]  /*0280*/  FFMA.FTZ R0, R0, R10.reuse, 9.9999999392252902908e-09 ;  /* 0x322bcc7700007423 */ /* 0x080fe2000001000a */
[----:B------:R-:W-:Y:S01]  /*0290*/  FFMA.FTZ R6, R9, R10, 9.9999999392252902908e-09 ;  /* 0x322bcc7709067423 */ /* 0x000fe2000001000a */
[----:B------:R-:W-:Y:S01]  /*02a0*/  IMAD.MOV.U32 R7, RZ, RZ, 0x3f800000 ;  /* 0x3f800000ff077424 */ /* 0x000fe200078e00ff */
[----:B------:R-:W-:Y:S06]  /*02b0*/  BRA.U UP0, `(.L_x_19) ;  /* 0x0000000900cc7547 */ /* 0x000fec000b800000 */
[----:B------:R-:W-:Y:S01]  /*02c0*/  UIADD3 UR4, UPT, UPT, -UR4, 0x4, URZ ;  /* 0x0000000404047890 */ /* 0x000fe2000fffe1ff */
[----:B------:R-:W-:-:S03]  /*02d0*/  IMAD.MOV.U32 R7, RZ, RZ, 0x3f800000 ;  /* 0x3f800000ff077424 */ /* 0x000fc600078e00ff */
[----:B------:R-:W-:Y:S02]  /*02e0*/  UISETP.GE.AND UP1, UPT, UR4, 0x4, UPT ;  /* 0x000000040400788c */ /* 0x000fe4000bf26270 */
[----:B------:R-:W-:-:S04]  /*02f0*/  UISETP.LT.AND UP0, UPT, UR4, 0x1, UPT ;  /* 0x000000010400788c */ /* 0x000fc8000bf01270 */
[----:B------:R-:W-:-:S04]  /*0300*/  USEL UR5, UR4, 0x1, !UP0 ;  /* 0x0000000104057887 */ /* 0x000fc8000c000000 */
[----:B------:R-:W-:-:S04]  /*0310*/  ULOP3.LUT UR6, UR5, 0x3, URZ, 0xc0, !UPT ;  /* 0x0000000305067892 */ /* 0x000fc8000f8ec0ff */
[----:B------:R-:W-:Y:S01]  /*0320*/  UISETP.NE.AND UP0, UPT, UR6, URZ, UPT ;  /* 0x000000ff0600728c */ /* 0x000fe2000bf05270 */
[----:B------:R-:W-:Y:S10]  /*0330*/  BRA.U !UP1, `(.L_x_20) ;  /* 0x0000000909187547 */ /* 0x000ff4000b800000 */
[----:B------:R-:W-:Y:S01]  /*0340*/  ULOP3.LUT UR5, UR5, 0x7ffffffc, URZ, 0xc0, !UPT ;  /* 0x7ffffffc05057892 */ /* 0x000fe2000f8ec0ff */
[----:B------:R-:W-:-:S03]  /*0350*/  IMAD.MOV.U32 R7, RZ, RZ, 0x3f800000 ;  /* 0x3f800000ff077424 */ /* 0x000fc600078e00ff */
[----:B------:R-:W-:-:S12]  /*0360*/  UIADD3 UR5, UPT, UPT, -UR5, URZ, URZ ;  /* 0x000000ff05057290 */ /* 0x000fd8000fffe1ff */
.L_x_21:
[C---:B------:R-:W-:Y:S01]  /*0370*/  FSETP.GT.FTZ.AND P1, PT, R0.reuse, RZ, PT ;  /* 0x000000ff0000720b */ /* 0x040fe20003f34000 */
[----:B------:R-:W-:Y:S01]  /*0380*/  UIADD3 UR5, UPT, UPT, UR5, 0x4, URZ ;  /* 0x0000000405057890 */ /* 0x000fe2000fffe0ff */
[----:B------:R-:W-:Y:S02]  /*0390*/  FSETP.GEU.FTZ.AND P0, PT, R0, 1, PT ;  /* 0x3f8000000000780b */ /* 0x000fe40003f1e000 */
[----:B------:R-:W-:Y:S01]  /*03a0*/  FSETP.GT.FTZ.AND P3, PT, R6, RZ, PT ;  /* 0x000000ff0600720b */ /* 0x000fe20003f74000 */
[----:B------:R-:W-:Y:S01]  /*03b0*/  UISETP.NE.AND UP1, UPT, UR5, URZ, UPT ;  /* 0x000000ff0500728c */ /* 0x000fe2000bf25270 */
[----:B------:R-:W-:Y:S02]  /*03c0*/  PLOP3.LUT P0, PT, P1, P0, PT, 0x8f, 0xf8 ;  /* 0x0000000000f8781c */ /* 0x000fe40000f01177 */
[----:B------:R-:W-:Y:S02]  /*03d0*/  FSETP.GT.FTZ.AND P1, PT, R4, RZ, PT ;  /* 0x000000ff0400720b */ /* 0x000fe40003f34000 */
[----:B------:R-:W-:-:S02]  /*03e0*/  FSEL R9, R0, 1, !P0 ;  /* 0x3f80000000097808 */ /* 0x000fc40004000000 */
[----:B------:R-:W-:Y:S02]  /*03f0*/  SEL R10, RZ, 0xffffffff, !P0 ;  /* 0xffffffffff0a7807 */ /* 0x000fe40004000000 */
[----:B------:R-:W-:-:S04]  /*0400*/  FSETP.GEU.FTZ.AND P2, PT, R4, R9, PT ;  /* 0x000000090400720b */ /* 0x000fc80003f5e000 */
[----:B------:R-:W-:Y:S02]  /*0410*/  PLOP3.LUT P1, PT, P1, P2, PT, 0x20, 0x2 ;  /* 0x000000000002781c */ /* 0x000fe40000f24470 */
[C---:B------:R-:W-:Y:S02]  /*0420*/  FSETP.GT.FTZ.AND P2, PT, R5.reuse, RZ, PT ;  /* 0x000000ff0500720b */ /* 0x040fe40003f54000 */
[----:B------:R-:W-:Y:S02]  /*0430*/  FSEL R8, R4, R9, P1 ;  /* 0x0000000904087208 */ /* 0x000fe40000800000 */
[----:B------:R-:W-:Y:S02]  /*0440*/  SEL R10, R10, 0x1, !P1 ;  /* 0x000000010a0a7807 */ /* 0x000fe40004800000 */
[----:B------:R-:W-:-:S04]  /*0450*/  FSETP.GEU.FTZ.AND P4, PT, R5, R8, PT ;  /* 0x000000080500720b */ /* 0x000fc80003f9e000 */
[----:B------:R-:W-:-:S04]  /*0460*/  PLOP3.LUT P2, PT, P2, P4, PT, 0x20, 0x2 ;  /* 0x000000000002781c */ /* 0x000fc80001748470 */
[----:B------:R-:W-:Y:S02]  /*0470*/  FSEL R9, R5, R8, P2 ;  /* 0x0000000805097208 */ /* 0x000fe40001000000 */
[----:B------:R-:W-:Y:S02]  /*0480*/  SEL R8, R10, 0x2, !P2 ;  /* 0x000000020a087807 */ /* 0x000fe40005000000 */
[----:B------:R-:W-:-:S04]  /*0490*/  FSETP.GEU.FTZ.AND P0, PT, R6, R9, PT ;  /* 0x000000090600720b */ /* 0x000fc80003f1e000 */
[----:B------:R-:W-:-:S05]  /*04a0*/  @P3 SEL R8, R8, 0x3, P0 ;  /* 0x0000000308083807 */ /* 0x000fca0000000000 */
[----:B------:R-:W-:-:S05]  /*04b0*/  IMAD.SHL.U32 R9, R8, 0x4, RZ ;  /* 0x0000000408097824 */ /* 0x000fca00078e00ff */
[C---:B------:R-:W-:Y:S02]  /*04c0*/  ISETP.EQ.AND P0, PT, R9.reuse, RZ, PT ;  /* 0x000000ff0900720c */ /* 0x040fe40003f02270 */
[C---:B------:R-:W-:Y:S02]  /*04d0*/  ISETP.EQ.AND P1, PT, R9.reuse, 0x4, PT ;  /* 0x000000040900780c */ /* 0x040fe40003f22270 */
[----:B------:R-:W-:-:S09]  /*04e0*/  ISETP.EQ.AND P2, PT, R9, 0x8, PT ;  /* 0x000000080900780c */ /* 0x000fd20003f42270 */
[----:B------:R-:W-:Y:S02]  /*04f0*/  @P0 IMAD.MOV.U32 R8, RZ, RZ, R0 ;  /* 0x000000ffff080224 */ /* 0x000fe400078e0000 */
[----:B------:R-:W-:Y:S02]  /*0500*/  @P0 IMAD.MOV.U32 R0, RZ, RZ, RZ ;  /* 0x000000ffff000224 */ /* 0x000fe400078e00ff */
[----:B------:R-:W-:Y:S02]  /*0510*/  @P1 IMAD.MOV.U32 R8, RZ, RZ, R4 ;  /* 0x000000ffff081224 */ /* 0x000fe400078e0004 */
[----:B------:R-:W-:Y:S01]  /*0520*/  @P1 IMAD.MOV.U32 R4, RZ, RZ, RZ ;  /* 0x000000ffff041224 */ /* 0x000fe200078e00ff */
[C---:B------:R-:W-:Y:S01]  /*0530*/  FSETP.GT.FTZ.AND P3, PT, R0.reuse, RZ, PT ;  /* 0x000000ff0000720b */ /* 0x040fe20003f74000 */
[----:B------:R-:W-:Y:S01]  /*0540*/  @P2 IMAD.MOV.U32 R8, RZ, RZ, R5 ;  /* 0x000000ffff082224 */ /* 0x000fe200078e0005 */
[----:B------:R-:W-:Y:S01]  /*0550*/  FSETP.GEU.FTZ.AND P0, PT, R0, 1, PT ;  /* 0x3f8000000000780b */ /* 0x000fe20003f1e000 */
[----:B------:R-:W-:Y:S01]  /*0560*/  @P2 IMAD.MOV.U32 R5, RZ, RZ, RZ ;  /* 0x000000ffff052224 */ /* 0x000fe200078e00ff */
[----:B------:R-:W-:-:S02]  /*0570*/  FSETP.GT.FTZ.AND P1, PT, R4, RZ, PT ;  /* 0x000000ff0400720b */ /* 0x000fc40003f34000 */
[----:B------:R-:W-:Y:S02]  /*0580*/  PLOP3.LUT P0, PT, P3, P0, PT, 0x8f, 0xf8 ;  /* 0x0000000000f8781c */ /* 0x000fe40001f01177 */
[----:B------:R-:W-:Y:S02]  /*0590*/  ISETP.EQ.AND P3, PT, R9, 0xc, PT ;  /* 0x0000000c0900780c */ /* 0x000fe40003f62270 */
[----:B------:R-:W-:Y:S02]  /*05a0*/  FSEL R9, R0, 1, !P0 ;  /* 0x3f80000000097808 */ /* 0x000fe40004000000 */
[----:B------:R-:W-:Y:S02]  /*05b0*/  FSETP.GT.FTZ.AND P2, PT, R5, RZ, PT ;  /* 0x000000ff0500720b */ /* 0x000fe40003f54000 */
[----:B------:R-:W-:Y:S02]  /*05c0*/  FSETP.GEU.FTZ.AND P4, PT, R4, R9, PT ;  /* 0x000000090400720b */ /* 0x000fe40003f9e000 */
[----:B------:R-:W-:-:S02]  /*05d0*/  SEL R11, RZ, 0xffffffff, !P0 ;  /* 0xffffffffff0b7807 */ /* 0x000fc40004000000 */
[----:B------:R-:W-:-:S03]  /*05e0*/  PLOP3.LUT P1, PT, P1, P4, PT, 0x20, 0x2 ;  /* 0x000000000002781c */ /* 0x000fc60000f28470 */
[----:B------:R-:W-:Y:S01]  /*05f0*/  @P3 IMAD.MOV.U32 R8, RZ, RZ, R6 ;  /* 0x000000ffff083224 */ /* 0x000fe200078e0006 */
[----:B------:R-:W-:Y:S01]  /*0600*/  FSEL R10, R4, R9, P1 ;  /* 0x00000009040a7208 */ /* 0x000fe20000800000 */
[----:B------:R-:W-:Y:S01]  /*0610*/  @P3 IMAD.MOV.U32 R6, RZ, RZ, RZ ;  /* 0x000000ffff063224 */ /* 0x000fe200078e00ff */
[----:B------:R-:W-:Y:S01]  /*0620*/  SEL R11, R11, 0x1, !P1 ;  /* 0x000000010b0b7807 */ /* 0x000fe20004800000 */
[----:B------:R-:W-:Y:S01]  /*0630*/  FADD.FTZ R7, R7, -R8 ;  /* 0x8000000807077221 */ /* 0x000fe20000010000 */
[----:B------:R-:W-:Y:S02]  /*0640*/  FSETP.GEU.FTZ.AND P3, PT, R5, R10, PT ;  /* 0x0000000a0500720b */ /* 0x000fe40003f7e000 */
[----:B------:R-:W-:Y:S02]  /*0650*/  FSETP.GT.FTZ.AND P0, PT, R6, RZ, PT ;  /* 0x000000ff0600720b */ /* 0x000fe40003f14000 */
        /* <DEDUP_REMOVED lines=72> */
[C---:B------:R-:W-:Y:S02]  /*0ae0*/  ISETP.EQ.AND P2, PT, R9.reuse, 0x8, PT ;  /* 0x000000080900780c */ /* 0x040fe40003f42270 */
[----:B------:R-:W-:-:S07]  /*0af0*/  ISETP.EQ.AND P3, PT, R9, 0xc, PT ;  /* 0x0000000c0900780c */ /* 0x000fce0003f62270 */
[----:B------:R-:W-:Y:S02]  /*0b00*/  @P0 IMAD.MOV.U32 R14, RZ, RZ, R0 ;  /* 0x000000ffff0e0224 */ /* 0x000fe400078e0000 */
[----:B------:R-:W-:Y:S02]  /*0b10*/  @P1 IMAD.MOV.U32 R14, RZ, RZ, R4 ;  /* 0x000000ffff0e1224 */ /* 0x000fe400078e0004 */
[----:B------:R-:W-:Y:S02]  /*0b20*/  @P2 IMAD.MOV.U32 R14, RZ, RZ, R5 ;  /* 0x000000ffff0e2224 */ /* 0x000fe400078e0005 */
[----:B------:R-:W-:Y:S02]  /*0b30*/  @P3 IMAD.MOV.U32 R14, RZ, RZ, R6 ;  /* 0x000000ffff0e3224 */ /* 0x000fe400078e0006 */
[----:B------:R-:W-:Y:S02]  /*0b40*/  @P0 IMAD.MOV.U32 R0, RZ, RZ, RZ ;  /* 0x000000ffff000224 */ /* 0x000fe400078e00ff */
[----:B------:R-:W-:Y:S01]  /*0b50*/  FADD.FTZ R7, R7, -R14 ;  /* 0x8000000e07077221 */ /* 0x000fe20000010000 */
[----:B------:R-:W-:-:S02]  /*0b60*/  @P1 IMAD.MOV.U32 R4, RZ, RZ, RZ ;  /* 0x000000ffff041224 */ /* 0x000fc400078e00ff */
[----:B------:R-:W-:Y:S02]  /*0b70*/  @P2 IMAD.MOV.U32 R5, RZ, RZ, RZ ;  /* 0x000000ffff052224 */ /* 0x000fe400078e00ff */
[----:B------:R-:W-:Y:S01]  /*0b80*/  @P3 IMAD.MOV.U32 R6, RZ, RZ, RZ ;  /* 0x000000ffff063224 */ /* 0x000fe200078e00ff */
[----:B------:R-:W-:Y:S06]  /*0b90*/  BRA.U UP1, `(.L_x_21) ;  /* 0xfffffff501f47547 */ /* 0x000fec000b83ffff */
.L_x_20:
[----:B------:R-:W-:Y:S05]  /*0ba0*/  BRA.U !UP0, `(.L_x_19) ;  /* 0x0000000108907547 */ /* 0x000fea000b800000 */
[----:B------:R-:W-:-:S12]  /*0bb0*/  UIADD3 UR6, UPT, UPT, -UR6, URZ, URZ ;  /* 0x000000ff06067290 */ /* 0x000fd8000fffe1ff */
.L_x_22:
        /* <DEDUP_REMOVED lines=35> */
.L_x_19:
[----:B------:R-:W0:Y:S01]  /*0df0*/  MUFU.RCP R7, R7 ;  /* 0x0000000700077308 */ /* 0x000e220000001000 */
[----:B------:R-:W-:Y:S01]  /*0e00*/  BAR.SYNC.DEFER_BLOCKING 0x0 ;  /* 0x0000000000007b1d */ /* 0x000fe20000010000 */
[C---:B0-----:R-:W-:Y:S01]  /*0e10*/  FMUL.FTZ R0, R7.reuse, R0 ;  /* 0x0000000007007220 */ /* 0x041fe20000410000 */
[C---:B------:R-:W-:Y:S01]  /*0e20*/  FMUL.FTZ R9, R7.reuse, R4 ;  /* 0x0000000407097220 */ /* 0x040fe20000410000 */
[C---:B------:R-:W-:Y:S01]  /*0e30*/  FMUL.FTZ R5, R7.reuse, R5 ;  /* 0x0000000507057220 */ /* 0x040fe20000410000 */
[----:B------:R-:W-:-:S03]  /*0e40*/  FMUL.FTZ R6, R7, R6 ;  /* 0x0000000607067220 */ /* 0x000fc60000410000 */
[----:B------:R-:W-:Y:S02]  /*0e50*/  F2FP.F16.F32.PACK_AB R4, R9, R0 ;  /* 0x000000000904723e */ /* 0x000fe400000000ff */
[----:B------:R-:W-:-:S05]  /*0e60*/  F2FP.F16.F32.PACK_AB R5, R6, R5 ;  /* 0x000000050605723e */ /* 0x000fca00000000ff */
[----:B------:R-:W-:Y:S01]  /*0e70*/  STG.E.64 desc[UR8][R2.64], R4 ;  /* 0x0000000402007986 */ /* 0x000fe2000c101b08 */
[----:B------:R-:W-:Y:S05]  /*0e80*/  EXIT ;  /* 0x000000000000794d */ /* 0x000fea0003800000 */
.L_x_23:
        /* <DEDUP_REMOVED lines=15> */
.L_x_50:


//--------------------- .text._Z25softmax8_topk_norm_kernelP6__halfii --------------------------
	.section	.text._Z25softmax8_topk_norm_kernelP6__halfii,"ax",@progbits
	.align	128
        .global         _Z25softmax8_topk_norm_kernelP6__halfii
        .type           _Z25softmax8_topk_norm_kernelP6__halfii,@function
        .size           _Z25softmax8_topk_norm_kernelP6__halfii,(.L_x_51 - _Z25softmax8_topk_norm_kernelP6__halfii)
        .other          _Z25softmax8_topk_norm_kernelP6__halfii,@"STO_CUDA_ENTRY STV_DEFAULT"
_Z25softmax8_topk_norm_kernelP6__halfii:
.text._Z25softmax8_topk_norm_kernelP6__halfii:
        /* <DEDUP_REMOVED lines=12> */
[----:B-1----:R-:W3:Y:S01]  /*00c0*/  LDG.E.128 R4, desc[UR8][R2.64] ;  /* 0x0000000802047981 */ /* 0x002ee2000c1e1d00 */
[----:B--2---:R-:W-:Y:S01]  /*00d0*/  UISETP.GT.AND UP0, UPT, UR4, 0x7, UPT ;  /* 0x000000070400788c */ /* 0x004fe2000bf04270 */
[----:B---3--:R-:W-:Y:S02]  /*00e0*/  HADD2.F32 R0, -RZ, R7.H0_H0 ;  /* 0x20000007ff007230 */ /* 0x008fe40000004100 */
[--C-:B------:R-:W-:Y:S02]  /*00f0*/  HADD2.F32 R9, -RZ, R5.reuse.H0_H0 ;  /* 0x20000005ff097230 */ /* 0x100fe40000004100 */
[----:B------:R-:W-:Y:S02]  /*0100*/  HADD2.F32 R10, -RZ, R5.H1_H1 ;  /* 0x30000005ff0a7230 */ /* 0x000fe40000004100 */
[----:B------:R-:W-:Y:S02]  /*0110*/  HADD2.F32 R7, -RZ, R7.H1_H1 ;  /* 0x30000007ff077230 */ /* 0x000fe40000004100 */
[----:B------:R-:W-:-:S02]  /*0120*/  HADD2.F32 R5, -RZ, R4.H0_H0 ;  /* 0x20000004ff057230 */ /* 0x000fc40000004100 */
[----:B------:R-:W-:Y:S01]  /*0130*/  HADD2.F32 R8, -RZ, R4.H1_H1 ;  /* 0x30000004ff087230 */ /* 0x000fe20000004100 */
[----:B------:R-:W-:Y:S01]  /*0140*/  FMNMX.FTZ R4, R9, R10, !PT ;  /* 0x0000000a09047209 */ /* 0x000fe20007810000 */
[--C-:B------:R-:W-:Y:S02]  /*0150*/  HADD2.F32 R11, -RZ, R6.reuse.H0_H0 ;  /* 0x20000006ff0b7230 */ /* 0x100fe40000004100 */
[----:B------:R-:W-:Y:S01]  /*0160*/  HADD2.F32 R12, -RZ, R6.H1_H1 ;  /* 0x30000006ff0c7230 */ /* 0x000fe20000004100 */
[----:B------:R-:W-:Y:S02]  /*0170*/  FMNMX.FTZ R6, R0, R7, !PT ;  /* 0x0000000700067209 */ /* 0x000fe40007810000 */
[----:B------:R-:W-:Y:S02]  /*0180*/  FMNMX3.FTZ R4, R5, R8, R4, !PT ;  /* 0x0000000805047276 */ /* 0x000fe40007810004 */
[----:B------:R-:W-:-:S04]  /*0190*/  FMNMX3.FTZ R13, R11, R12, R6, !PT ;  /* 0x0000000c0b0d7276 */ /* 0x000fc80007810006 */
[----:B------:R-:W-:-:S05]  /*01a0*/  FMNMX.FTZ R4, R4, R13, !PT ;  /* 0x0000000d04047209 */ /* 0x000fca0007810000 */
[--C-:B------:R-:W-:Y:S01]  /*01b0*/  FADD.FTZ R5, R5, -R4.reuse ;  /* 0x8000000405057221 */ /* 0x100fe20000010000 */
[--C-:B------:R-:W-:Y:S01]  /*01c0*/  FADD.FTZ R8, R8, -R4.reuse ;  /* 0x8000000408087221 */ /* 0x100fe20000010000 */
[--C-:B------:R-:W-:Y:S01]  /*01d0*/  FADD.FTZ R9, R9, -R4.reuse ;  /* 0x8000000409097221 */ /* 0x100fe20000010000 */
[--C-:B------:R-:W-:Y:S01]  /*01e0*/  FADD.FTZ R10, R10, -R4.reuse ;  /* 0x800000040a0a7221 */ /* 0x100fe20000010000 */
[----:B------:R-:W-:Y:S01]  /*01f0*/  FMUL.FTZ R5, R5, 1.4426950216293334961 ;  /* 0x3fb8aa3b05057820 */ /* 0x000fe20000410000 */
[----:B------:R-:W-:Y:S01]  /*0200*/  FMUL.FTZ R6, R8, 1.4426950216293334961 ;  /* 0x3fb8aa3b08067820 */ /* 0x000fe20000410000 */
[----:B------:R-:W-:Y:S01]  /*0210*/  FMUL.FTZ R8, R9, 1.4426950216293334961 ;  /* 0x3fb8aa3b09087820 */ /* 0x000fe20000410000 */
[----:B------:R-:W-:Y:S01]  /*0220*/  FMUL.FTZ R9, R10, 1.4426950216293334961 ;  /* 0x3fb8aa3b0a097820 */ /* 0x000fe20000410000 */
[--C-:B------:R-:W-:Y:S01]  /*0230*/  FADD.FTZ R11, R11, -R4.reuse ;  /* 0x800000040b0b7221 */ /* 0x100fe20000010000 */
[--C-:B------:R-:W-:Y:S01]  /*0240*/  FADD.FTZ R12, R12, -R4.reuse ;  /* 0x800000040c0c7221 */ /* 0x100fe20000010000 */
[----:B------:R-:W0:Y:S02]  /*0250*/  MUFU.EX2 R5, R5 ;  /* 0x0000000500057308 */ /* 0x000e240000000800 */
[----:B------:R-:W-:Y:S01]  /*0260*/  FMUL.FTZ R10, R11, 1.4426950216293334961 ;  /* 0x3fb8aa3b0b0a7820 */ /* 0x000fe20000410000 */
[--C-:B------:R-:W-:Y:S01]  /*0270*/  FADD.FTZ R11, R0, -R4.reuse ;  /* 0x80000004000b7221 */ /* 0x100fe20000010000 */
[----:B------:R-:W-:Y:S01]  /*0280*/  FMUL.FTZ R12, R12, 1.4426950216293334961 ;  /* 0x3fb8aa3b0c0c7820 */ /* 0x000fe20000410000 */
[----:B------:R-:W-:-:S02]  /*0290*/  FADD.FTZ R4, R7, -R4 ;  /* 0x8000000407047221 */ /* 0x000fc40000010000 */
[----:B------:R-:W-:Y:S01]  /*02a0*/  FMUL.FTZ R13, R11, 1.4426950216293334961 ;  /* 0x3fb8aa3b0b0d7820 */ /* 0x000fe20000410000 */
[----:B------:R-:W1:Y:S01]  /*02b0*/  MUFU.EX2 R6, R6 ;  /* 0x0000000600067308 */ /* 0x000e620000000800 */
[----:B------:R-:W-:-:S07]  /*02c0*/  FMUL.FTZ R15, R4, 1.4426950216293334961 ;  /* 0x3fb8aa3b040f7820 */ /* 0x000fce0000410000 */
[----:B------:R-:W2:Y:S01]  /*02d0*/  MUFU.EX2 R8, R8 ;  /* 0x0000000800087308 */ /* 0x000ea20000000800 */
[----:B0-----:R-:W-:-:S07]  /*02e0*/  FADD.FTZ R11, RZ, R5 ;  /* 0x00000005ff0b7221 */ /* 0x001fce0000010000 */
[----:B------:R-:W0:Y:S01]  /*02f0*/  MUFU.EX2 R9, R9 ;  /* 0x0000000900097308 */ /* 0x000e220000000800 */
[----:B-1----:R-:W-:-:S07]  /*0300*/  FADD.FTZ R11, R11, R6 ;  /* 0x000000060b0b7221 */ /* 0x002fce0000010000 */
[----:B------:R-:W1:Y:S01]  /*0310*/  MUFU.EX2 R10, R10 ;  /* 0x0000000a000a7308 */ /* 0x000e620000000800 */
[----:B--2---:R-:W-:Y:S01]  /*0320*/  FADD.FTZ R4, R11, R8 ;  /* 0x000000080b047221 */ /* 0x004fe20000010000 */
[----:B------:R-:W-:-:S06]  /*0330*/  IMAD.MOV.U32 R11, RZ, RZ, 0x3f800000 ;  /* 0x3f800000ff0b7424 */ /* 0x000fcc00078e00ff */
[----:B------:R-:W2:Y:S01]  /*0340*/  MUFU.EX2 R0, R12 ;  /* 0x0000000c00007308 */ /* 0x000ea20000000800 */
[----:B0-----:R-:W-:-:S07]  /*0350*/  FADD.FTZ R7, R4, R9 ;  /* 0x0000000904077221 */ /* 0x001fce0000010000 */
[----:B------:R-:W0:Y:S01]  /*0360*/  MUFU.EX2 R14, R13 ;  /* 0x0000000d000e7308 */ /* 0x000e220000000800 */
[----:B-1----:R-:W-:-:S07]  /*0370*/  FADD.FTZ R7, R7, R10 ;  /* 0x0000000a07077221 */ /* 0x002fce0000010000 */
[----:B------:R-:W1:Y:S01]  /*0380*/  MUFU.EX2 R16, R15 ;  /* 0x0000000f00107308 */ /* 0x000e620000000800 */
[----:B--2---:R-:W-:-:S04]  /*0390*/  FADD.FTZ R7, R7, R0 ;  /* 0x0000000007077221 */ /* 0x004fc80000010000 */
[----:B0-----:R-:W-:-:S04]  /*03a0*/  FADD.FTZ R7, R7, R14 ;  /* 0x0000000e07077221 */ /* 0x001fc80000010000 */
[----:B-1----:R-:W-:-:S04]  /*03b0*/  FADD.FTZ R7, R7, R16 ;  /* 0x0000001007077221 */ /* 0x002fc80000010000 */
[----:B------:R-:W-:-:S04]  /*03c0*/  FADD.FTZ R12, R7, 7.9999999513802322326e-08 ;  /* 0x33abcc77070c7421 */ /* 0x000fc80000010000 */
[----:B------:R-:W0:Y:S02]  /*03d0*/  MUFU.RCP R7, R12 ;  /* 0x0000000c00077308 */ /* 0x000e240000001000 */
[-C--:B0-----:R-:W-:Y:S01]  /*03e0*/  FFMA.FTZ R5, R5, R7.reuse, 9.9999999392252902908e-09 ;  /* 0x322bcc7705057423 */ /* 0x081fe20000010007 */
[-C--:B------:R-:W-:Y:S01]  /*03f0*/  FFMA.FTZ R6, R6, R7.reuse, 9.9999999392252902908e-09 ;  /* 0x322bcc7706067423 */ /* 0x080fe20000010007 */
[-C--:B------:R-:W-:Y:S01]  /*0400*/  FFMA.FTZ R8, R8, R7.reuse, 9.9999999392252902908e-09 ;  /* 0x322bcc7708087423 */ /* 0x080fe20000010007 */
[-C--:B------:R-:W-:Y:S01]  /*0410*/  FFMA.FTZ R9, R9, R7.reuse, 9.9999999392252902908e-09 ;  /* 0x322bcc7709097423 */ /* 0x080fe20000010007 */
[-C--:B------:R-:W-:Y:S01]  /*0420*/  FFMA.FTZ R10, R10, R7.reuse, 9.9999999392252902908e-09 ;  /* 0x322bcc770a0a7423 */ /* 0x080fe20000010007 */
[-C--:B------:R-:W-:Y:S01]  /*0430*/  FFMA.FTZ R0, R0, R7.reuse, 9.9999999392252902908e-09 ;  /* 0x322bcc7700007423 */ /* 0x080fe20000010007 */
[-C--:B------:R-:W-:Y:S01]  /*0440*/  FFMA.FTZ R4, R14, R7.reuse, 9.9999999392252902908e-09 ;  /* 0x322bcc770e047423 */ /* 0x080fe20000010007 */
[----:B------:R-:W-:Y:S01]  /*0450*/  FFMA.FTZ R7, R16, R7, 9.9999999392252902908e-09 ;  /* 0x322bcc7710077423 */ /* 0x000fe20000010007 */
        /* <DEDUP_REMOVED lines=12> */
.L_x_26:
[C---:B------:R-:W-:Y:S01]  /*0520*/  FSETP.GT.FTZ.AND P1, PT, R5.reuse, RZ, PT ;  /* 0x000000ff0500720b */ /* 0x040fe20003f34000 */
[----:B------:R-:W-:Y:S01]  /*0530*/  UIADD3 UR5, UPT, UPT, UR5, 0x4, URZ ;  /* 0x0000000405057890 */ /* 0x000fe2000fffe0ff */
[----:B------:R-:W-:-:S03]  /*0540*/  FSETP.GEU.FTZ.AND P0, PT, R5, 1, PT ;  /* 0x3f8000000500780b */ /* 0x000fc60003f1e000 */
[----:B------:R-:W-:Y:S01]  /*0550*/  UISETP.NE.AND UP1, UPT, UR5, URZ, UPT ;  /* 0x000000ff0500728c */ /* 0x000fe2000bf25270 */
[----:B------:R-:W-:Y:S02]  /*0560*/  PLOP3.LUT P0, PT, P1, P0, PT, 0x8f, 0xf8 ;  /* 0x0000000000f8781c */ /* 0x000fe40000f01177 */
[C---:B------:R-:W-:Y:S02]  /*0570*/  FSETP.GT.FTZ.AND P1, PT, R6.reuse, RZ, PT ;  /* 0x000000ff0600720b */ /* 0x040fe40003f34000 */
[----:B------:R-:W-:Y:S02]  /*0580*/  FSEL R13, R5, 1, !P0 ;  /* 0x3f800000050d7808 */ /* 0x000fe40004000000 */
[----:B------:R-:W-:Y:S02]  /*0590*/  SEL R15, RZ, 0xffffffff, !P0 ;  /* 0xffffffffff0f7807 */ /* 0x000fe40004000000 */
[----:B------:R-:W-:-:S04]  /*05a0*/  FSETP.GEU.FTZ.AND P2, PT, R6, R13, PT ;  /* 0x0000000d0600720b */ /* 0x000fc80003f5e000 */
[----:B------:R-:W-:Y:S02]  /*05b0*/  PLOP3.LUT P1, PT, P1, P2, PT, 0x20, 0x2 ;  /* 0x000000000002781c */ /* 0x000fe40000f24470 */
[----:B------:R-:W-:Y:S02]  /*05c0*/  FSETP.GT.FTZ.AND P2, PT, R8, RZ, PT ;  /* 0x000000ff0800720b */ /* 0x000fe40003f54000 */
[----:B------:R-:W-:Y:S02]  /*05d0*/  FSEL R13, R6, R13, P1 ;  /* 0x0000000d060d7208 */ /* 0x000fe40000800000 */
[----:B------:R-:W-:Y:S02]  /*05e0*/  SEL R15, R15, 0x1, !P1 ;  /* 0x000000010f0f7807 */ /* 0x000fe40004800000 */
[----:B------:R-:W-:Y:S02]  /*05f0*/  FSETP.GEU.FTZ.AND P3, PT, R8, R13, PT ;  /* 0x0000000d0800720b */ /* 0x000fe40003f7e000 */
[----:B------:R-:W-:-:S02]  /*0600*/  FSETP.GT.FTZ.AND P1, PT, R4, RZ, PT ;  /* 0x000000ff0400720b */ /* 0x000fc40003f34000 */
[----:B------:R-:W-:Y:S02]  /*0610*/  PLOP3.LUT P2, PT, P2, P3, PT, 0x20, 0x2 ;  /* 0x000000000002781c */ /* 0x000fe40001746470 */
[----:B------:R-:W-:Y:S02]  /*0620*/  FSETP.GT.FTZ.AND P3, PT, R9, RZ, PT ;  /* 0x000000ff0900720b */ /* 0x000fe40003f74000 */
[----:B------:R-:W-:Y:S02]  /*0630*/  FSEL R12, R8, R13, P2 ;  /* 0x0000000d080c7208 */ /* 0x000fe40001000000 */
[----:B------:R-:W-:Y:S02]  /*0640*/  SEL R15, R15, 0x2, !P2 ;  /* 0x000000020f0f7807 */ /* 0x000fe40005000000 */
[----:B------:R-:W-:-:S04]  /*0650*/  FSETP.GEU.FTZ.AND P4, PT, R9, R12, PT ;  /* 0x0000000c0900720b */ /* 0x000fc80003f9e000 */
[----:B------:R-:W-:Y:S02]  /*0660*/  PLOP3.LUT P3, PT, P3, P4, PT, 0x20, 0x2 ;  /* 0x000000000002781c */ /* 0x000fe40001f68470 */
[C---:B------:R-:W-:Y:S02]  /*0670*/  FSETP.GT.FTZ.AND P4, PT, R10.reuse, RZ, PT ;  /* 0x000000ff0a00720b */ /* 0x040fe40003f94000 */
        /* <DEDUP_REMOVED lines=9> */
[----:B------:R-:W-:-:S04]  /*0710*/  PLOP3.LUT P0, PT, P5, P0, PT, 0x20, 0x2 ;  /* 0x000000000002781c */ /* 0x000fc80002f00470 */
        /* <DEDUP_REMOVED lines=12> */
[C---:B------:R-:W-:Y:S02]  /*07e0*/  ISETP.EQ.AND P5, PT, R15.reuse, 0xc, PT ;  /* 0x0000000c0f00780c */ /* 0x040fe40003fa2270 */
[----:B------:R-:W-:-:S05]  /*07f0*/  ISETP.EQ.AND P4, PT, R15, 0x10, PT ;  /* 0x000000100f00780c */ /* 0x000fca0003f82270 */
[----:B------:R-:W-:Y:S02]  /*0800*/  @P0 IMAD.MOV.U32 R12, RZ, RZ, R5 ;  /* 0x000000ffff0c0224 */ /* 0x000fe400078e0005 */
[----:B------:R-:W-:Y:S02]  /*0810*/  @P0 IMAD.MOV.U32 R5, RZ, RZ, RZ ;  /* 0x000000ffff050224 */ /* 0x000fe400078e00ff */
[----:B------:R-:W-:Y:S02]  /*0820*/  @P2 IMAD.MOV.U32 R12, RZ, RZ, R6 ;  /* 0x000000ffff0c2224 */ /* 0x000fe400078e0006 */
[----:B------:R-:W-:Y:S01]  /*0830*/  @P2 IMAD.MOV.U32 R6, RZ, RZ, RZ ;  /* 0x000000ffff062224 */ /* 0x000fe200078e00ff */
[C---:B------:R-:W-:Y:S01]  /*0840*/  FSETP.GT.FTZ.AND P1, PT, R5.reuse, RZ, PT ;  /* 0x000000ff0500720b */ /* 0x040fe20003f34000 */
[----:B------:R-:W-:Y:S01]  /*0850*/  @P3 IMAD.MOV.U32 R12, RZ, RZ, R8 ;  /* 0x000000ffff0c3224 */ /* 0x000fe200078e0008 */
[----:B------:R-:W-:Y:S01]  /*0860*/  FSETP.GEU.FTZ.AND P0, PT, R5, 1, PT ;  /* 0x3f8000000500780b */ /* 0x000fe20003f1e000 */
[----:B------:R-:W-:-:S02]  /*0870*/  @P3 IMAD.MOV.U32 R8, RZ, RZ, RZ ;  /* 0x000000ffff083224 */ /* 0x000fc400078e00ff */
[----:B------:R-:W-:Y:S01]  /*0880*/  @P5 IMAD.MOV.U32 R12, RZ, RZ, R9 ;  /* 0x000000ffff0c5224 */ /* 0x000fe200078e0009 */
[----:B------:R-:W-:Y:S01]  /*0890*/  PLOP3.LUT P0, PT, P1, P0, PT, 0x8f, 0xf8 ;  /* 0x0000000000f8781c */ /* 0x000fe20000f01177 */
[----:B------:R-:W-:Y:S01]  /*08a0*/  @P5 IMAD.MOV.U32 R9, RZ, RZ, RZ ;  /* 0x000000ffff095224 */ /* 0x000fe200078e00ff */
[C---:B------:R-:W-:Y:S01]  /*08b0*/  FSETP.GT.FTZ.AND P1, PT, R6.reuse, RZ, PT ;  /* 0x000000ff0600720b */ /* 0x040fe20003f34000 */
[----:B------:R-:W-:Y:S01]  /*08c0*/  @P4 IMAD.MOV.U32 R12, RZ, RZ, R10 ;  /* 0x000000ffff0c4224 */ /* 0x000fe200078e000a */
[----:B------:R-:W-:Y:S01]  /*08d0*/  FSEL R13, R5, 1, !P0 ;  /* 0x3f800000050d7808 */ /* 0x000fe20004000000 */
[----:B------:R-:W-:Y:S01]  /*08e0*/  @P4 IMAD.MOV.U32 R10, RZ, RZ, RZ ;  /* 0x000000ffff0a4224 */ /* 0x000fe200078e00ff */
[----:B------:R-:W-:Y:S02]  /*08f0*/  SEL R16, RZ, 0xffffffff, !P0 ;  /* 0xffffffffff107807 */ /* 0x000fe40004000000 */
[----:B------:R-:W-:Y:S02]  /*0900*/  FSETP.GEU.FTZ.AND P2, PT, R6, R13, PT ;  /* 0x0000000d0600720b */ /* 0x000fe40003f5e000 */
[----:B------:R-:W-:-:S02]  /*0910*/  FSETP.GT.FTZ.AND P4, PT, R10, RZ, PT ;  /* 0x000000ff0a00720b */ /* 0x000fc40003f94000 */
[----:B------:R-:W-:Y:S02]  /*0920*/  PLOP3.LUT P1, PT, P1, P2, PT, 0x20, 0x2 ;  /* 0x000000000002781c */ /* 0x000fe40000f24470 */
[----:B------:R-:W-:Y:S02]  /*0930*/  FSETP.GT.FTZ.AND P2, PT, R8, RZ, PT ;  /* 0x000000ff0800720b */ /* 0x000fe40003f54000 */
[----:B------:R-:W-:Y:S02]  /*0940*/  FSEL R13, R6, R13, P1 ;  /* 0x0000000d060d7208 */ /* 0x000fe40000800000 */
[----:B------:R-:W-:Y:S02]  /*0950*/  ISETP.EQ.AND P0, PT, R15, 0x1c, PT ;  /* 0x0000001c0f00780c */ /* 0x000fe40003f02270 */
[----:B------:R-:W-:Y:S02]  /*0960*/  FSETP.GEU.FTZ.AND P3, PT, R8, R13, PT ;  /* 0x0000000d0800720b */ /* 0x000fe40003f7e000 */
[----:B------:R-:W-:-:S02]  /*0970*/  SEL R16, R16, 0x1, !P1 ;  /* 0x0000000110107807 */ /* 0x000fc40004800000 */
[----:B------:R-:W-:Y:S02]  /*0980*/  PLOP3.LUT P2, PT, P2, P3, PT, 0x20, 0x2 ;  /* 0x000000000002781c */ /* 0x000fe40001746470 */
[C---:B------:R-:W-:Y:S02]  /*0990*/  FSETP.GT.FTZ.AND P3, PT, R9.reuse, RZ, PT ;  /* 0x000000ff0900720b */ /* 0x040fe40003f74000 */
[----:B------:R-:W-:Y:S02]  /*09a0*/  FSEL R14, R8, R13, P2 ;  /* 0x0000000d080e7208 */ /* 0x000fe40001000000 */
[----:B------:R-:W-:Y:S02]  /*09b0*/  SEL R16, R16, 0x2, !P2 ;  /* 0x0000000210107807 */ /* 0x000fe40005000000 */
[----:B------:R-:W-:-:S04]  /*09c0*/  FSETP.GEU.FTZ.AND P5, PT, R9, R14, PT ;  /* 0x0000000e0900720b */ /* 0x000fc80003fbe000 */
[----:B------:R-:W-:Y:S02]  /*09d0*/  PLOP3.LUT P3, PT, P3, P5, PT, 0x20, 0x2 ;  /* 0x000000000002781c */ /* 0x000fe40001f6a470 */
[----:B------:R-:W-:Y:S02]  /*09e0*/  ISETP.EQ.AND P5, PT, R15, 0x14, PT ;  /* 0x000000140f00780c */ /* 0x000fe40003fa2270 */
[----:B------:R-:W-:Y:S02]  /*09f0*/  FSEL R13, R9, R14, P3 ;  /* 0x0000000e090d7208 */ /* 0x000fe40001800000 */
[----:B------:R-:W-:Y:S02]  /*0a00*/  SEL R16, R16, 0x3, !P3 ;  /* 0x0000000310107807 */ /* 0x000fe40005800000 */
[----:B------:R-:W-:-:S04]  /*0a10*/  FSETP.GEU.FTZ.AND P6, PT, R10, R13, PT ;  /* 0x0000000d0a00720b */ /* 0x000fc80003fde000 */
[----:B------:R-:W-:-:S03]  /*0a20*/  PLOP3.LUT P4, PT, P4, P6, PT, 0x20, 0x2 ;  /* 0x000000000002781c */ /* 0x000fc6000278c470 */
[----:B------:R-:W-:Y:S01]  /*0a30*/  @P5 IMAD.MOV.U32 R12, RZ, RZ, R0 ;  /* 0x000000ffff0c5224 */ /* 0x000fe200078e0000 */
[----:B------:R-:W-:Y:S01]  /*0a40*/  FSEL R13, R10, R13, P4 ;  /* 0x0000000d0a0d7208 */ /* 0x000fe20002000000 */
[----:B------:R-:W-:Y:S01]  /*0a50*/  @P5 IMAD.MOV.U32 R0, RZ, RZ, RZ ;  /* 0x000000ffff005224 */ /* 0x000fe200078e00ff */
[----:B------:R-:W-:-:S04]  /*0a60*/  SEL R16, R16, 0x4, !P4 ;  /* 0x0000000410107807 */ /* 0x000fc80006000000 */
[C---:B------:R-:W-:Y:S02]  /*0a70*/  FSETP.GT.FTZ.AND P5, PT, R0.reuse, RZ, PT ;  /* 0x000000ff0000720b */ /* 0x040fe40003fb4000 */
[----:B------:R-:W-:-:S04]  /*0a80*/  FSETP.GEU.FTZ.AND P6, PT, R0, R13, PT ;  /* 0x0000000d0000720b */ /* 0x000fc80003fde000 */
[----:B------:R-:W-:Y:S02]  /*0a90*/  PLOP3.LUT P5, PT, P5, P6, PT, 0x20, 0x2 ;  /* 0x000000000002781c */ /* 0x000fe40002fac470 */
[----:B------:R-:W-:Y:S02]  /*0aa0*/  ISETP.EQ.AND P6, PT, R15, 0x18, PT ;  /* 0x000000180f00780c */ /* 0x000fe40003fc2270 */
[----:B------:R-:W-:Y:S02]  /*0ab0*/  FSEL R13, R0, R13, P5 ;  /* 0x0000000d000d7208 */ /* 0x000fe40002800000 */
[----:B------:R-:W-:-:S09]  /*0ac0*/  SEL R16, R16, 0x5, !P5 ;  /* 0x0000000510107807 */ /* 0x000fd20006800000 */
[----:B------:R-:W-:Y:S02]  /*0ad0*/  @P6 IMAD.MOV.U32 R12, RZ, RZ, R4 ;  /* 0x000000ffff0c6224 */ /* 0x000fe400078e0004 */
[----:B------:R-:W-:Y:S02]  /*0ae0*/  @P6 IMAD.MOV.U32 R4, RZ, RZ, RZ ;  /* 0x000000ffff046224 */ /* 0x000fe400078e00ff */
[----:B------:R-:W-:Y:S02]  /*0af0*/  @P0 IMAD.MOV.U32 R12, RZ, RZ, R7 ;  /* 0x000000ffff0c0224 */ /* 0x000fe400078e0007 */
[----:B------:R-:W-:Y:S01]  /*0b00*/  @P0 IMAD.MOV.U32 R7, RZ, RZ, RZ ;  /* 0x000000ffff070224 */ /* 0x000fe200078e00ff */
[C---:B------:R-:W-:Y:S01]  /*0b10*/  FSETP.GT.FTZ.AND P0, PT, R4.reuse, RZ, PT ;  /* 0x000000ff0400720b */ /* 0x040fe20003f14000 */
[----:B------:R-:W-:Y:S01]  /*0b20*/  FADD.FTZ R12, R11, -R12 ;  /* 0x8000000c0b0c7221 */ /* 0x000fe20000010000 */
[----:B------:R-:W-:Y:S02]  /*0b30*/  FSETP.GEU.FTZ.AND P1, PT, R4, R13, PT ;  /* 0x0000000d0400720b */ /* 0x000fe40003f3e000 */
[----:B------:R-:W-:-:S02]  /*0b40*/  FSETP.GT.FTZ.AND P2, PT, R7, RZ, PT ;  /* 0x000000ff0700720b */ /* 0x000fc40003f54000 */
        /* <DEDUP_REMOVED lines=60> */
[----:B------:R-:W-:Y:S01]  /*0f10*/  FSETP.GT.FTZ.AND P0, PT, R4, RZ, PT ;  /* 0x000000ff0400720b */ /* 0x000fe20003f14000 */
        /* <DEDUP_REMOVED lines=39> */
[----:B------:R-:W-:Y:S02]  /*1190*/  FSETP.GT.FTZ.AND P3, PT, R9, RZ, PT ;  /* 0x000000ff0900720b */ /* 0x000fe40003f74000 */
        /* <DEDUP_REMOVED lines=37> */
[C---:B------:R-:W-:Y:S02]  /*13f0*/  ISETP.EQ.AND P2, PT, R15.reuse, 0x10, PT ;  /* 0x000000100f00780c */ /* 0x040fe40003f42270 */
[----:B------:R-:W-:-:S02]  /*1400*/  ISETP.EQ.AND P1, PT, R15, 0x14, PT ;  /* 0x000000140f00780c */ /* 0x000fc40003f22270 */
[C---:B------:R-:W-:Y:S01]  /*1410*/  ISETP.EQ.AND P0, PT, R15.reuse, 0x18, PT ;  /* 0x000000180f00780c */ /* 0x040fe20003f02270 */
[----:B------:R-:W-:Y:S02]  /*1420*/  @P6 IMAD.MOV.U32 R16, RZ, RZ, R5 ;  /* 0x000000ffff106224 */ /* 0x000fe400078e0005 */
[----:B------:R-:W-:Y:S01]  /*1430*/  @P6 IMAD.MOV.U32 R5, RZ, RZ, RZ ;  /* 0x000000ffff056224 */ /* 0x000fe200078e00ff */
[----:B------:R-:W-:Y:S01]  /*1440*/  ISETP.EQ.AND P6, PT, R15, 0x1c, PT ;  /* 0x0000001c0f00780c */ /* 0x000fe20003fc2270 */
[----:B------:R-:W-:Y:S02]  /*1450*/  @P5 IMAD.MOV.U32 R16, RZ, RZ, R6 ;  /* 0x000000ffff105224 */ /* 0x000fe400078e0006 */
[----:B------:R-:W-:Y:S02]  /*1460*/  @P4 IMAD.MOV.U32 R16, RZ, RZ, R8 ;  /* 0x000000ffff104224 */ /* 0x000fe400078e0008 */
[----:B------:R-:W-:Y:S02]  /*1470*/  @P3 IMAD.MOV.U32 R16, RZ, RZ, R9 ;  /* 0x000000ffff103224 */ /* 0x000fe400078e0009 */
[----:B------:R-:W-:-:S02]  /*1480*/  @P2 IMAD.MOV.U32 R16, RZ, RZ, R10 ;  /* 0x000000ffff102224 */ /* 0x000fc400078e000a */
[----:B------:R-:W-:Y:S02]  /*1490*/  @P1 IMAD.MOV.U32 R16, RZ, RZ, R0 ;  /* 0x000000ffff101224 */ /* 0x000fe400078e0000 */
[----:B------:R-:W-:Y:S02]  /*14a0*/  @P0 IMAD.MOV.U32 R16, RZ, RZ, R4 ;  /* 0x000000ffff100224 */ /* 0x000fe400078e0004 */
[----:B------:R-:W-:Y:S02]  /*14b0*/  @P6 IMAD.MOV.U32 R16, RZ, RZ, R7 ;  /* 0x000000ffff106224 */ /* 0x000fe400078e0007 */
[----:B------:R-:W-:Y:S02]  /*14c0*/  @P5 IMAD.MOV.U32 R6, RZ, RZ, RZ ;  /* 0x000000ffff065224 */ /* 0x000fe400078e00ff */
[----:B------:R-:W-:Y:S01]  /*14d0*/  FADD.FTZ R11, R11, -R16 ;  /* 0x800000100b0b7221 */ /* 0x000fe20000010000 */
[----:B------:R-:W-:Y:S02]  /*14e0*/  @P4 IMAD.MOV.U32 R8, RZ, RZ, RZ ;  /* 0x000000ffff084224 */ /* 0x000fe400078e00ff */
[----:B------:R-:W-:-:S02]  /*14f0*/  @P3 IMAD.MOV.U32 R9, RZ, RZ, RZ ;  /* 0x000000ffff093224 */ /* 0x000fc400078e00ff */
[----:B------:R-:W-:Y:S02]  /*1500*/  @P2 IMAD.MOV.U32 R10, RZ, RZ, RZ ;  /* 0x000000ffff0a2224 */ /* 0x000fe400078e00ff */
[----:B------:R-:W-:Y:S02]  /*1510*/  @P1 IMAD.MOV.U32 R0, RZ, RZ, RZ ;  /* 0x000000ffff001224 */ /* 0x000fe400078e00ff */
[----:B------:R-:W-:Y:S02]  /*1520*/  @P0 IMAD.MOV.U32 R4, RZ, RZ, RZ ;  /* 0x000000ffff040224 */ /* 0x000fe400078e00ff */
[----:B------:R-:W-:Y:S01]  /*1530*/  @P6 IMAD.MOV.U32 R7, RZ, RZ, RZ ;  /* 0x000000ffff076224 */ /* 0x000fe200078e00ff */
[----:B------:R-:W-:Y:S06]  /*1540*/  BRA.U UP1, `(.L_x_26) ;  /* 0xffffffed01f47547 */ /* 0x000fec000b83ffff */
.L_x_25:
[----:B------:R-:W-:Y:S05]  /*1550*/  BRA.U !UP0, `(.L_x_24) ;  /* 0x0000000508107547 */ /* 0x000fea000b800000 */
[----:B------:R-:W-:-:S12]  /*1560*/  UIADD3 UR6, UPT, UPT, -UR6, URZ, URZ ;  /* 0x000000ff06067290 */ /* 0x000fd8000fffe1ff */
.L_x_27:
        /* <DEDUP_REMOVED lines=16> */
[C---:B------:R-:W-:Y:S02]  /*1670*/  FSETP.GT.FTZ.AND P3, PT, R9.reuse, RZ, PT ;  /* 0x000000ff0900720b */ /* 0x040fe40003f74000 */
[----:B------:R-:W-:Y:S02]  /*1680*/  FSEL R12, R8, R13, P2 ;  /* 0x0000000d080c7208 */ /* 0x000fe40001000000 */
[----:B------:R-:W-:Y:S02]  /*1690*/  SEL R14, R14, 0x2, !P2 ;  /* 0x000000020e0e7807 */ /* 0x000fe40005000000 */
        /* <DEDUP_REMOVED lines=48> */
.L_x_24:
[----:B------:R-:W0:Y:S01]  /*19a0*/  MUFU.RCP R11, R11 ;  /* 0x0000000b000b7308 */ /* 0x000e220000001000 */
[----:B------:R-:W-:Y:S01]  /*19b0*/  BAR.SYNC.DEFER_BLOCKING 0x0 ;  /* 0x0000000000007b1d */ /* 0x000fe20000010000 */
[C---:B0-----:R-:W-:Y:S01]  /*19c0*/  FMUL.FTZ R5, R11.reuse, R5 ;  /* 0x000000050b057220 */ /* 0x041fe20000410000 */
        /* <DEDUP_REMOVED lines=10> */
[----:B------:R-:W-:-:S05]  /*1a70*/  F2FP.F16.F32.PACK_AB R7, R7, R0 ;  /* 0x000000000707723e */ /* 0x000fca00000000ff */
[----:B------:R-:W-:Y:S01]  /*1a80*/  STG.E.128 desc[UR8][R2.64], R4 ;  /* 0x0000000402007986 */ /* 0x000fe2000c101d08 */
[----:B------:R-:W-:Y:S05]  /*1a90*/  EXIT ;  /* 0x000000000000794d */ /* 0x000fea0003800000 */
.L_x_28:
        /* <DEDUP_REMOVED lines=14> */
.L_x_51:


//--------------------- .text._Z26softmax16_topk_norm_kernelP6__halfii --------------------------
	.section	.text._Z26softmax16_topk_norm_kernelP6__halfii,"ax",@progbits
	.align	128
        .global         _Z26softmax16_topk_norm_kernelP6__halfii
        .type           _Z26softmax16_topk_norm_kernelP6__halfii,@function
        .size           _Z26softmax16_topk_norm_kernelP6__halfii,(.L_x_52 - _Z26softmax16_topk_norm_kernelP6__halfii)
        .other          _Z26softmax16_topk_norm_kernelP6__halfii,@"STO_CUDA_ENTRY STV_DEFAULT"
_Z26softmax16_topk_norm_kernelP6__halfii:
.text._Z26softmax16_topk_norm_kernelP6__halfii:
        /* <DEDUP_REMOVED lines=12> */
[----:B-1----:R-:W3:Y:S04]  /*00c0*/  LDG.E.128 R8, desc[UR6][R2.64+0x10] ;  /* 0x0000100602087981 */ /* 0x002ee8000c1e1d00 */
[----:B------:R-:W4:Y:S01]  /*00d0*/  LDG.E.128 R4, desc[UR6][R2.64] ;  /* 0x0000000602047981 */ /* 0x000f22000c1e1d00 */
[----:B--2---:R-:W-:Y:S01]  /*00e0*/  UISETP.GT.AND UP0, UPT, UR4, 0xf, UPT ;  /* 0x0000000f0400788c */ /* 0x004fe2000bf04270 */
[----:B---3--:R-:W-:Y:S02]  /*00f0*/  HADD2.F32 R0, -RZ, R11.H0_H0 ;  /* 0x2000000bff007230 */ /* 0x008fe40000004100 */
[--C-:B------:R-:W-:Y:S02]  /*0100*/  HADD2.F32 R12, -RZ, R10.reuse.H0_H0 ;  /* 0x2000000aff0c7230 */ /* 0x100fe40000004100 */
[----:B------:R-:W-:-:S02]  /*0110*/  HADD2.F32 R13, -RZ, R10.H1_H1 ;  /* 0x3000000aff0d7230 */ /* 0x000fc40000004100 */
[----:B------:R-:W-:Y:S02]  /*0120*/  HADD2.F32 R11, -RZ, R11.H1_H1 ;  /* 0x3000000bff0b7230 */ /* 0x000fe40000004100 */
[--C-:B------:R-:W-:Y:S01]  /*0130*/  HADD2.F32 R10, -RZ, R8.reuse.H0_H0 ;  /* 0x20000008ff0a7230 */ /* 0x100fe20000004100 */
[----:B------:R-:W-:Y:S01]  /*0140*/  FMNMX.FTZ R20, R12, R13, !PT ;  /* 0x0000000d0c147209 */ /* 0x000fe20007810000 */
[----:B------:R-:W-:Y:S01]  /*0150*/  HADD2.F32 R15, -RZ, R8.H1_H1 ;  /* 0x30000008ff0f7230 */ /* 0x000fe20000004100 */
[----:B------:R-:W-:Y:S01]  /*0160*/  FMNMX.FTZ R22, R0, R11, !PT ;  /* 0x0000000b00167209 */ /* 0x000fe20007810000 */
[--C-:B----4-:R-:W-:Y:S02]  /*0170*/  HADD2.F32 R14, -RZ, R6.reuse.H0_H0 ;  /* 0x20000006ff0e7230 */ /* 0x110fe40000004100 */
[----:B------:R-:W-:Y:S02]  /*0180*/  HADD2.F32 R17, -RZ, R6.H1_H1 ;  /* 0x30000006ff117230 */ /* 0x000fe40000004100 */
[----:B------:R-:W-:-:S02]  /*0190*/  HADD2.F32 R8, -RZ, R9.H0_H0 ;  /* 0x20000009ff087230 */ /* 0x000fc40000004100 */
[----:B------:R-:W-:Y:S01]  /*01a0*/  HADD2.F32 R6, -RZ, R7.H0_H0 ;  /* 0x20000007ff067230 */ /* 0x000fe20000004100 */
[----:B------:R-:W-:Y:S01]  /*01b0*/  FMNMX3.FTZ R20, R14, R17, R20, !PT ;  /* 0x000000110e147276 */ /* 0x000fe20007810014 */
[----:B------:R-:W-:Y:S02]  /*01c0*/  HADD2.F32 R9, -RZ, R9.H1_H1 ;  /* 0x30000009ff097230 */ /* 0x000fe40000004100 */
[----:B------:R-:W-:Y:S02]  /*01d0*/  HADD2.F32 R7, -RZ, R7.H1_H1 ;  /* 0x30000007ff077230 */ /* 0x000fe40000004100 */
[--C-:B------:R-:W-:Y:S02]  /*01e0*/  HADD2.F32 R19, -RZ, R4.reuse.H0_H0 ;  /* 0x20000004ff137230 */ /* 0x100fe40000004100 */
[----:B------:R-:W-:Y:S01]  /*01f0*/  HADD2.F32 R16, -RZ, R4.H1_H1 ;  /* 0x30000004ff107230 */ /* 0x000fe20000004100 */
[----:B------:R-:W-:Y:S01]  /*0200*/  FMNMX.FTZ R4, R10, R15, !PT ;  /* 0x0000000f0a047209 */ /* 0x000fe20007810000 */
[--C-:B------:R-:W-:Y:S01]  /*0210*/  HADD2.F32 R21, -RZ, R5.reuse.H0_H0 ;  /* 0x20000005ff157230 */ /* 0x100fe20000004100 */
[----:B------:R-:W-:Y:S01]  /*0220*/  FMNMX3.FTZ R23, R6, R7, R22, !PT ;  /* 0x0000000706177276 */ /* 0x000fe20007810016 */
[----:B------:R-:W-:Y:S01]  /*0230*/  HADD2.F32 R18, -RZ, R5.H1_H1 ;  /* 0x30000005ff127230 */ /* 0x000fe20000004100 */
[----:B------:R-:W-:-:S02]  /*0240*/  FMNMX.FTZ R5, R8, R9, !PT ;  /* 0x0000000908057209 */ /* 0x000fc40007810000 */
[----:B------:R-:W-:Y:S02]  /*0250*/  FMNMX3.FTZ R4, R19, R16, R4, !PT ;  /* 0x0000001013047276 */ /* 0x000fe40007810004 */
[----:B------:R-:W-:Y:S02]  /*0260*/  FMNMX3.FTZ R5, R21, R18, R5, !PT ;  /* 0x0000001215057276 */ /* 0x000fe40007810005 */
[----:B------:R-:W-:-:S04]  /*0270*/  FMNMX.FTZ R20, R20, R23, !PT ;  /* 0x0000001714147209 */ /* 0x000fc80007810000 */
[----:B------:R-:W-:-:S05]  /*0280*/  FMNMX3.FTZ R4, R4, R5, R20, !PT ;  /* 0x0000000504047276 */ /* 0x000fca0007810014 */
[--C-:B------:R-:W-:Y:S01]  /*0290*/  FADD.FTZ R19, R19, -R4.reuse ;  /* 0x8000000413137221 */ /* 0x100fe20000010000 */
[--C-:B------:R-:W-:Y:S01]  /*02a0*/  FADD.FTZ R16, R16, -R4.reuse ;  /* 0x8000000410107221 */ /* 0x100fe20000010000 */
[--C-:B------:R-:W-:Y:S01]  /*02b0*/  FADD.FTZ R21, R21, -R4.reuse ;  /* 0x8000000415157221 */ /* 0x100fe20000010000 */
[--C-:B------:R-:W-:Y:S01]  /*02c0*/  FADD.FTZ R7, R7, -R4.reuse ;  /* 0x8000000407077221 */ /* 0x100fe20000010000 */
[----:B------:R-:W-:Y:S01]  /*02d0*/  FMUL.FTZ R5, R19, 1.4426950216293334961 ;  /* 0x3fb8aa3b13057820 */ /* 0x000fe20000410000 */
[----:B------:R-:W-:Y:S01]  /*02e0*/  FMUL.FTZ R16, R16, 1.4426950216293334961 ;  /* 0x3fb8aa3b10107820 */ /* 0x000fe20000410000 */
[--C-:B------:R-:W-:Y:S01]  /*02f0*/  FADD.FTZ R19, R18, -R4.reuse ;  /* 0x8000000412137221 */ /* 0x100fe20000010000 */
[----:B------:R-:W-:Y:S01]  /*0300*/  FMUL.FTZ R21, R21, 1.4426950216293334961 ;  /* 0x3fb8aa3b15157820 */ /* 0x000fe20000410000 */
[--C-:B------:R-:W-:Y:S01]  /*0310*/  FADD.FTZ R6, R6, -R4.reuse ;  /* 0x8000000406067221 */ /* 0x100fe20000010000 */
[----:B------:R-:W-:Y:S01]  /*0320*/  FMUL.FTZ R24, R7, 1.4426950216293334961 ;  /* 0x3fb8aa3b07187820 */ /* 0x000fe20000410000 */
[----:B------:R-:W0:Y:S01]  /*0330*/  MUFU.EX2 R5, R5 ;  /* 0x0000000500057308 */ /* 0x000e220000000800 */
[----:B------:R-:W-:Y:S01]  /*0340*/  FMUL.FTZ R20, R19, 1.4426950216293334961 ;  /* 0x3fb8aa3b13147820 */ /* 0x000fe20000410000 */
[--C-:B------:R-:W-:Y:S01]  /*0350*/  FADD.FTZ R19, R14, -R4.reuse ;  /* 0x800000040e137221 */ /* 0x100fe20000010000 */
[----:B------:R-:W-:Y:S01]  /*0360*/  FMUL.FTZ R6, R6, 1.4426950216293334961 ;  /* 0x3fb8aa3b06067820 */ /* 0x000fe20000410000 */
[--C-:B------:R-:W-:Y:S01]  /*0370*/  FADD.FTZ R10, R10, -R4.reuse ;  /* 0x800000040a0a7221 */ /* 0x100fe20000010000 */
[--C-:B------:R-:W-:Y:S01]  /*0380*/  FADD.FTZ R15, R15, -R4.reuse ;  /* 0x800000040f0f7221 */ /* 0x100fe20000010000 */
[----:B------:R-:W-:Y:S01]  /*0390*/  FMUL.FTZ R22, R19, 1.4426950216293334961 ;  /* 0x3fb8aa3b13167820 */ /* 0x000fe20000410000 */
[--C-:B------:R-:W-:Y:S01]  /*03a0*/  FADD.FTZ R19, R17, -R4.reuse ;  /* 0x8000000411137221 */ /* 0x100fe20000010000 */
[----:B------:R-:W1:Y:S01]  /*03b0*/  MUFU.EX2 R16, R16 ;  /* 0x0000001000107308 */ /* 0x000e620000000800 */
[----:B------:R-:W-:Y:S01]  /*03c0*/  FMUL.FTZ R25, R10, 1.4426950216293334961 ;  /* 0x3fb8aa3b0a197820 */ /* 0x000fe20000410000 */
[----:B------:R-:W-:Y:S01]  /*03d0*/  FMUL.FTZ R10, R15, 1.4426950216293334961 ;  /* 0x3fb8aa3b0f0a7820 */ /* 0x000fe20000410000 */
[----:B------:R-:W-:Y:S01]  /*03e0*/  FMUL.FTZ R19, R19, 1.4426950216293334961 ;  /* 0x3fb8aa3b13137820 */ /* 0x000fe20000410000 */
[--C-:B------:R-:W-:Y:S01]  /*03f0*/  FADD.FTZ R8, R8, -R4.reuse ;  /* 0x8000000408087221 */ /* 0x100fe20000010000 */
[----:B------:R-:W-:-:S03]  /*0400*/  FADD.FTZ R9, R9, -R4 ;  /* 0x8000000409097221 */ /* 0x000fc60000010000 */
[----:B------:R-:W2:Y:S01]  /*0410*/  MUFU.EX2 R18, R21 ;  /* 0x0000001500127308 */ /* 0x000ea20000000800 */
[----:B0-----:R-:W-:Y:S01]  /*0420*/  FADD.FTZ R7, RZ, R5 ;  /* 0x00000005ff077221 */ /* 0x001fe20000010000 */
[----:B------:R-:W-:Y:S01]  /*0430*/  FMUL.FTZ R8, R8, 1.4426950216293334961 ;  /* 0x3fb8aa3b08087820 */ /* 0x000fe20000410000 */
[----:B------:R-:W-:-:S05]  /*0440*/  FMUL.FTZ R9, R9, 1.4426950216293334961 ;  /* 0x3fb8aa3b09097820 */ /* 0x000fca0000410000 */
[----:B------:R0:W3:Y:S01]  /*0450*/  MUFU.EX2 R14, R20 ;  /* 0x00000014000e7308 */ /* 0x0000e20000000800 */
[----:B-1----:R-:W-:-:S07]  /*0460*/  FADD.FTZ R7, R7, R16 ;  /* 0x0000001007077221 */ /* 0x002fce0000010000 */
[----:B------:R1:W4:Y:S01]  /*0470*/  MUFU.EX2 R17, R22 ;  /* 0x0000001600117308 */ /* 0x0003220000000800 */
[----:B--2---:R-:W-:Y:S01]  /*0480*/  FADD.FTZ R7, R7, R18 ;  /* 0x0000001207077221 */ /* 0x004fe20000010000 */
[----:B0-----:R-:W-:-:S06]  /*0490*/  FADD.FTZ R20, R12, -R4 ;  /* 0x800000040c147221 */ /* 0x001fcc0000010000 */
[----:B------:R-:W0:Y:S01]  /*04a0*/  MUFU.EX2 R19, R19 ;  /* 0x0000001300137308 */ /* 0x000e220000000800 */
[----:B-1----:R-:W-:-:S07]  /*04b0*/  FMUL.FTZ R22, R20, 1.4426950216293334961 ;  /* 0x3fb8aa3b14167820 */ /* 0x002fce0000410000 */
[----:B------:R3:W1:Y:S08]  /*04c0*/  MUFU.EX2 R23, R6 ;  /* 0x0000000600177308 */ /* 0x0006700000000800 */
[----:B------:R-:W2:Y:S01]  /*04d0*/  MUFU.EX2 R24, R24 ;  /* 0x0000001800187308 */ /* 0x000ea20000000800 */
[----:B---3--:R-:W-:Y:S01]  /*04e0*/  FADD.FTZ R6, R7, R14 ;  /* 0x0000000e07067221 */ /* 0x008fe20000010000 */
[----:B------:R-:W-:-:S03]  /*04f0*/  FADD.FTZ R7, R13, -R4 ;  /* 0x800000040d077221 */ /* 0x000fc60000010000 */
[----:B----4-:R-:W-:Y:S01]  /*0500*/  FADD.FTZ R6, R6, R17 ;  /* 0x0000001106067221 */ /* 0x010fe20000010000 */
[----:B------:R-:W-:Y:S02]  /*0510*/  FMUL.FTZ R20, R7, 1.4426950216293334961 ;  /* 0x3fb8aa3b07147820 */ /* 0x000fe40000410000 */
[----:B------:R-:W3:Y:S01]  /*0520*/  MUFU.EX2 R25, R25 ;  /* 0x0000001900197308 */ /* 0x000ee20000000800 */
[----:B0-----:R-:W-:-:S04]  /*0530*/  FADD.FTZ R6, R6, R19 ;  /* 0x0000001306067221 */ /* 0x001fc80000010000 */
[----:B-1----:R-:W-:Y:S01]  /*0540*/  FADD.FTZ R7, R6, R23 ;  /* 0x0000001706077221 */ /* 0x002fe20000010000 */
[--C-:B------:R-:W-:Y:S01]  /*0550*/  FADD.FTZ R6, R0, -R4.reuse ;  /* 0x8000000400067221 */ /* 0x100fe20000010000 */
[----:B------:R-:W-:Y:S01]  /*0560*/  FADD.FTZ R4, R11, -R4 ;  /* 0x800000040b047221 */ /* 0x000fe20000010000 */
[----:B------:R-:W0:Y:S01]  /*0570*/  MUFU.EX2 R10, R10 ;  /* 0x0000000a000a7308 */ /* 0x000e220000000800 */
[----:B--2---:R-:W-:Y:S01]  /*0580*/  FADD.FTZ R0, R7, R24 ;  /* 0x0000001807007221 */ /* 0x004fe20000010000 */
[----:B------:R-:W-:-:S06]  /*0590*/  FMUL.FTZ R6, R6, 1.4426950216293334961 ;  /* 0x3fb8aa3b06067820 */ /* 0x000fcc0000410000 */
[----:B------:R-:W1:Y:S01]  /*05a0*/  MUFU.EX2 R15, R8 ;  /* 0x00000008000f7308 */ /* 0x000e620000000800 */
[----:B---3--:R-:W-:-:S07]  /*05b0*/  FADD.FTZ R7, R0, R25 ;  /* 0x0000001900077221 */ /* 0x008fce0000010000 */
[----:B------:R-:W2:Y:S01]  /*05c0*/  MUFU.EX2 R12, R9 ;  /* 0x00000009000c7308 */ /* 0x000ea20000000800 */
[----:B0-----:R-:W-:-:S07]  /*05d0*/  FADD.FTZ R0, R7, R10 ;  /* 0x0000000a07007221 */ /* 0x001fce0000010000 */
[----:B------:R0:W3:Y:S01]  /*05e0*/  MUFU.EX2 R13, R22 ;  /* 0x00000016000d7308 */ /* 0x0000e20000000800 */
[----:B-1----:R-:W-:-:S07]  /*05f0*/  FADD.FTZ R7, R0, R15 ;  /* 0x0000000f00077221 */ /* 0x002fce0000010000 */
[----:B------:R-:W1:Y:S01]  /*0600*/  MUFU.EX2 R20, R20 ;  /* 0x0000001400147308 */ /* 0x000e620000000800 */
[----:B0-----:R-:W-:Y:S01]  /*0610*/  FMUL.FTZ R22, R4, 1.4426950216293334961 ;  /* 0x3fb8aa3b04167820 */ /* 0x001fe20000410000 */
[----:B--2---:R-:W-:-:S06]  /*0620*/  FADD.FTZ R0, R7, R12 ;  /* 0x0000000c07007221 */ /* 0x004fcc0000010000 */
[----:B------:R-:W0:Y:S01]  /*0630*/  MUFU.EX2 R21, R6 ;  /* 0x0000000600157308 */ /* 0x000e220000000800 */
[----:B---3--:R-:W-:-:S07]  /*0640*/  FADD.FTZ R7, R0, R13 ;  /* 0x0000000d00077221 */ /* 0x008fce0000010000 */
[----:B------:R-:W2:Y:S01]  /*0650*/  MUFU.EX2 R22, R22 ;  /* 0x0000001600167308 */ /* 0x000ea20000000800 */
[----:B-1----:R-:W-:-:S04]  /*0660*/  FADD.FTZ R0, R7, R20 ;  /* 0x0000001407007221 */ /* 0x002fc80000010000 */
[----:B0-----:R-:W-:-:S04]  /*0670*/  FADD.FTZ R7, R0, R21 ;  /* 0x0000001500077221 */ /* 0x001fc80000010000 */
[----:B--2---:R-:W-:-:S04]  /*0680*/  FADD.FTZ R7, R7, R22 ;  /* 0x0000001607077221 */ /* 0x004fc80000010000 */
[----:B------:R-:W-:-:S06]  /*0690*/  FADD.FTZ R0, R7, 1.5999999902760464465e-07 ;  /* 0x342bcc7707007421 */ /* 0x000fcc0000010000 */
        /* <DEDUP_REMOVED lines=16> */
[----:B------:R-:W-:Y:S01]  /*07a0*/  FFMA.FTZ R22, R22, R0, 9.9999999392252902908e-09 ;  /* 0x322bcc7716167423 */ /* 0x000fe20000010000 */
[----:B------:R-:W-:Y:S01]  /*07b0*/  IMAD.MOV.U32 R0, RZ, RZ, 0x3f800000 ;  /* 0x3f800000ff007424 */ /* 0x000fe200078e00ff */
[----:B------:R-:W-:Y:S06]  /*07c0*/  BRA.U UP0, `(.L_x_29) ;  /* 0x0000001d00247547 */ /* 0x000fec000b800000 */
[----:B------:R-:W-:Y:S01]  /*07d0*/  UIADD3 UR4, UPT, UPT, -UR4, 0x10, URZ ;  /* 0x0000001004047890 */ /* 0x000fe2000fffe1ff */
[----:B------:R-:W-:Y:S02]  /*07e0*/  IMAD.MOV.U32 R10, RZ, RZ, R4 ;  /* 0x000000ffff0a7224 */ /* 0x000fe400078e0004 */
[----:B------:R-:W-:Y:S01]  /*07f0*/  IMAD.MOV.U32 R11, RZ, RZ, R5 ;  /* 0x000000ffff0b7224 */ /* 0x000fe200078e0005 */
[----:B------:R-:W-:Y:S01]  /*0800*/  UISETP.LT.AND UP0, UPT, UR4, 0x1, UPT ;  /* 0x000000010400788c */ /* 0x000fe2000bf01270 */
[----:B------:R-:W-:Y:S02]  /*0810*/  IMAD.MOV.U32 R12, RZ, RZ, R6 ;  /* 0x000000ffff0c7224 */ /* 0x000fe400078e0006 */
[----:B------:R-:W-:Y:S01]  /*0820*/  IMAD.MOV.U32 R13, RZ, RZ, R7 ;  /* 0x000000ffff0d7224 */ /* 0x000fe200078e0007 */
[----:B------:R-:W-:Y:S01]  /*0830*/  USEL UR5, UR4, 0x1, !UP0 ;  /* 0x0000000104057887 */ /* 0x000fe2000c000000 */
[----:B------:R-:W-:Y:S01]  /*0840*/  IMAD.MOV.U32 R14, RZ, RZ, R8 ;  /* 0x000000ffff0e7224 */ /* 0x000fe200078e0008 */
[----:B------:R-:W-:Y:S01]  /*0850*/  UISETP.GE.AND UP0, UPT, UR4, 0x2, UPT ;  /* 0x000000020400788c */ /* 0x000fe2000bf06270 */
[----:B------:R-:W-:-:S02]  /*0860*/  IMAD.MOV.U32 R15, RZ, RZ, R9 ;  /* 0x000000ffff0f7224 */ /* 0x000fc400078e0009 */
[----:B------:R-:W-:Y:S02]  /*0870*/  IMAD.MOV.U32 R26, RZ, RZ, R23 ;  /* 0x000000ffff1a7224 */ /* 0x000fe400078e0017 */
[----:B------:R-:W-:Y:S02]  /*0880*/  IMAD.MOV.U32 R27, RZ, RZ, R24 ;  /* 0x000000ffff1b7224 */ /* 0x000fe400078e0018 */
[----:B------:R-:W-:Y:S02]  /*0890*/  IMAD.MOV.U32 R28, RZ, RZ, R25 ;  /* 0x000000ffff1c7224 */ /* 0x000fe400078e0019 */
[----:B------:R-:W-:Y:S02]  /*08a0*/  IMAD.MOV.U32 R29, RZ, RZ, R16 ;  /* 0x000000ffff1d7224 */ /* 0x000fe400078e0010 */
[----:B------:R-:W-:Y:S02]  /*08b0*/  IMAD.MOV.U32 R30, RZ, RZ, R17 ;  /* 0x000000ffff1e7224 */ /* 0x000fe400078e0011 */
[----:B------:R-:W-:-:S02]  /*08c0*/  IMAD.MOV.U32 R31, RZ, RZ, R18 ;  /* 0x000000ffff1f7224 */ /* 0x000fc400078e0012 */
[----:B------:R-:W-:Y:S02]  /*08d0*/  IMAD.MOV.U32 R32, RZ, RZ, R19 ;  /* 0x000000ffff207224 */ /* 0x000fe400078e0013 */
[----:B------:R-:W-:Y:S02]  /*08e0*/  IMAD.MOV.U32 R33, RZ, RZ, R20 ;  /* 0x000000ffff217224 */ /* 0x000fe400078e0014 */
[----:B------:R-:W-:Y:S02]  /*08f0*/  IMAD.MOV.U32 R34, RZ, RZ, R21 ;  /* 0x000000ffff227224 */ /* 0x000fe400078e0015 */
[----:B------:R-:W-:Y:S02]  /*0900*/  IMAD.MOV.U32 R35, RZ, RZ, R22 ;  /* 0x000000ffff237224 */ /* 0x000fe400078e0016 */
[----:B------:R-:W-:Y:S01]  /*0910*/  IMAD.MOV.U32 R0, RZ, RZ, 0x3f800000 ;  /* 0x3f800000ff007424 */ /* 0x000fe200078e00ff */
[----:B------:R-:W-:Y:S06]  /*0920*/  BRA.U !UP0, `(.L_x_30) ;  /* 0x0000001108707547 */ /* 0x000fec000b800000 */
[----:B------:R-:W-:Y:S01]  /*0930*/  ULOP3.LUT UR4, UR5, 0x7ffffffe, URZ, 0xc0, !UPT ;  /* 0x7ffffffe05047892 */ /* 0x000fe2000f8ec0ff */
[----:B------:R-:W-:-:S03]  /*0940*/  IMAD.MOV.U32 R0, RZ, RZ, 0x3f800000 ;  /* 0x3f800000ff007424 */ /* 0x000fc600078e00ff */
[----:B------:R-:W-:-:S12]  /*0950*/  UIADD3 UR4, UPT, UPT, -UR4, URZ, URZ ;  /* 0x000000ff04047290 */ /* 0x000fd8000fffe1ff */
.L_x_31:
        /* <DEDUP_REMOVED lines=8> */
[----:B------:R-:W-:Y:S02]  /*09e0*/  FSETP.GT.FTZ.AND P5, PT, R13, RZ, PT ;  /* 0x000000ff0d00720b */ /* 0x000fe40003fb4000 */
[----:B------:R-:W-:Y:S02]  /*09f0*/  FSETP.GEU.FTZ.AND P0, PT, R11, R4, PT ;  /* 0x000000040b00720b */ /* 0x000fe40003f1e000 */
[----:B------:R-:W-:Y:S02]  /*0a00*/  SEL R6, RZ, 0xffffffff, !P2 ;  /* 0xffffffffff067807 */ /* 0x000fe40005000000 */
        /* <DEDUP_REMOVED lines=86> */
[----:B------:R-:W-:-:S04]  /*0f70*/  FSETP.GEU.FTZ.AND P0, PT, R11, R6, PT ;  /* 0x000000060b00720b */ /* 0x000fc80003f1e000 */
[----:B------:R-:W-:Y:S02]  /*0f80*/  PLOP3.LUT P4, PT, P4, P0, PT, 0x20, 0x2 ;  /* 0x000000000002781c */ /* 0x000fe40002780470 */
[----:B------:R-:W-:Y:S01]  /*0f90*/  ISETP.EQ.AND P0, PT, R4, 0x10, PT ;  /* 0x000000100400780c */ /* 0x000fe20003f02270 */
[----:B------:R-:W-:Y:S01]  /*0fa0*/  @P2 IMAD.MOV.U32 R5, RZ, RZ, R13 ;  /* 0x000000ffff052224 */ /* 0x000fe200078e000d */
[----:B------:R-:W-:Y:S01]  /*0fb0*/  FSEL R7, R11, R6, P4 ;  /* 0x000000060b077208 */ /* 0x000fe20002000000 */
[----:B------:R-:W-:-:S03]  /*0fc0*/  @P2 IMAD.MOV.U32 R13, RZ, RZ, RZ ;  /* 0x000000ffff0d2224 */ /* 0x000fc600078e00ff */
[-C--:B------:R-:W-:Y:S02]  /*0fd0*/  FSETP.GEU.FTZ.AND P5, PT, R12, R7.reuse, PT ;  /* 0x000000070c00720b */ /* 0x080fe40003fbe000 */
[----:B------:R-:W-:Y:S02]  /*0fe0*/  FSETP.GT.FTZ.AND P2, PT, R13, RZ, PT ;  /* 0x000000ff0d00720b */ /* 0x000fe40003f54000 */
[----:B------:R-:W-:Y:S02]  /*0ff0*/  PLOP3.LUT P3, PT, P3, P5, PT, 0x20, 0x2 ;  /* 0x000000000002781c */ /* 0x000fe40001f6a470 */
[----:B------:R-:W-:Y:S01]  /*1000*/  ISETP.EQ.AND P5, PT, R4, 0x14, PT ;  /* 0x000000140400780c */ /* 0x000fe20003fa2270 */
[----:B------:R-:W-:Y:S01]  /*1010*/  @P0 IMAD.MOV.U32 R5, RZ, RZ, R14 ;  /* 0x000000ffff050224 */ /* 0x000fe200078e000e */
[----:B------:R-:W-:Y:S01]  /*1020*/  FSEL R6, R12, R7, P3 ;  /* 0x000000070c067208 */ /* 0x000fe20001800000 */
[----:B------:R-:W-:-:S03]  /*1030*/  @P0 IMAD.MOV.U32 R14, RZ, RZ, RZ ;  /* 0x000000ffff0e0224 */ /* 0x000fc600078e00ff */
[CC--:B------:R-:W-:Y:S02]  /*1040*/  FSETP.GEU.FTZ.AND P6, PT, R13.reuse, R6.reuse, PT ;  /* 0x000000060d00720b */ /* 0x0c0fe40003fde000 */
[----:B------:R-:W-:Y:S02]  /*1050*/  FSETP.GT.FTZ.AND P0, PT, R14, RZ, PT ;  /* 0x000000ff0e00720b */ /* 0x000fe40003f14000 */
[----:B------:R-:W-:Y:S02]  /*1060*/  PLOP3.LUT P2, PT, P2, P6, PT, 0x20, 0x2 ;  /* 0x000000000002781c */ /* 0x000fe4000174c470 */
[----:B------:R-:W-:Y:S01]  /*1070*/  ISETP.EQ.AND P6, PT, R4, 0x18, PT ;  /* 0x000000180400780c */ /* 0x000fe20003fc2270 */
[----:B------:R-:W-:Y:S01]  /*1080*/  @P5 IMAD.MOV.U32 R5, RZ, RZ, R15 ;  /* 0x000000ffff055224 */ /* 0x000fe200078e000f */
[----:B------:R-:W-:Y:S01]  /*1090*/  FSEL R7, R13, R6, P2 ;  /* 0x000000060d077208 */ /* 0x000fe20001000000 */
[----:B------:R-:W-:-:S03]  /*10a0*/  @P5 IMAD.MOV.U32 R15, RZ, RZ, RZ ;  /* 0x000000ffff0f5224 */ /* 0x000fc600078e00ff */
[----:B------:R-:W-:-:S04]  /*10b0*/  FSETP.GEU.FTZ.AND P5, PT, R14, R7, PT ;  /* 0x000000070e00720b */ /* 0x000fc80003fbe000 */
[----:B------:R-:W-:Y:S02]  /*10c0*/  PLOP3.LUT P0, PT, P0, P5, PT, 0x20, 0x2 ;  /* 0x000000000002781c */ /* 0x000fe4000070a470 */
[----:B------:R-:W-:Y:S01]  /*10d0*/  FSETP.GT.FTZ.AND P5, PT, R15, RZ, PT ;  /* 0x000000ff0f00720b */ /* 0x000fe20003fb4000 */
[----:B------:R-:W-:Y:S01]  /*10e0*/  @P6 IMAD.MOV.U32 R5, RZ, RZ, R26 ;  /* 0x000000ffff056224 */ /* 0x000fe200078e001a */
[----:B------:R-:W-:Y:S01]  /*10f0*/  FSEL R6, R14, R7, P0 ;  /* 0x000000070e067208 */ /* 0x000fe20000000000 */
[----:B------:R-:W-:-:S03]  /*1100*/  @P6 IMAD.MOV.U32 R26, RZ, RZ, RZ ;  /* 0x000000ffff1a6224 */ /* 0x000fc600078e00ff */
[----:B------:R-:W-:-:S04]  /*1110*/  FSETP.GEU.FTZ.AND P6, PT, R15, R6, PT ;  /* 0x000000060f00720b */ /* 0x000fc80003fde000 */
[----:B------:R-:W-:-:S04]  /*1120*/  PLOP3.LUT P5, PT, P5, P6, PT, 0x20, 0x2 ;  /* 0x000000000002781c */ /* 0x000fc80002fac470 */
[----:B------:R-:W-:Y:S02]  /*1130*/  FSEL R7, R15, R6, P5 ;  /* 0x000000060f077208 */ /* 0x000fe40002800000 */
[----:B------:R-:W-:Y:S02]  /*1140*/  P2R R8, PR, RZ, 0x20 ;  /* 0x00000020ff087803 */ /* 0x000fe40000000000 */
[C---:B------:R-:W-:Y:S02]  /*1150*/  FSETP.GT.FTZ.AND P5, PT, R26.reuse, RZ, PT ;  /* 0x000000ff1a00720b */ /* 0x040fe40003fb4000 */
[----:B------:R-:W-:-:S04]  /*1160*/  FSETP.GEU.FTZ.AND P6, PT, R26, R7, PT ;  /* 0x000000071a00720b */ /* 0x000fc80003fde000 */
[----:B------:R-:W-:Y:S02]  /*1170*/  PLOP3.LUT P6, PT, P5, P6, PT, 0x20, 0x2 ;  /* 0x000000000002781c */ /* 0x000fe40002fcc470 */
[----:B------:R-:W-:Y:S02]  /*1180*/  ISETP.EQ.AND P5, PT, R4, 0x1c, PT ;  /* 0x0000001c0400780c */ /* 0x000fe40003fa2270 */
[----:B------:R-:W-:Y:S02]  /*1190*/  FSEL R6, R26, R7, P6 ;  /* 0x000000071a067208 */ /* 0x000fe40003000000 */
[----:B------:R-:W-:Y:S02]  /*11a0*/  P2R R16, PR, RZ, 0x40 ;  /* 0x00000040ff107803 */ /* 0x000fe40000000000 */
[----:B------:R-:W-:Y:S02]  /*11b0*/  ISETP.NE.AND P6, PT, R8, RZ, PT ;  /* 0x000000ff0800720c */ /* 0x000fe40003fc5270 */
[----:B------:R-:W-:-:S04]  /*11c0*/  SEL R8, RZ, 0xffffffff, !P1 ;  /* 0xffffffffff087807 */ /* 0x000fc80004800000 */
[----:B------:R-:W-:Y:S01]  /*11d0*/  SEL R8, R8, 0x1, !P4 ;  /* 0x0000000108087807 */ /* 0x000fe20006000000 */
[----:B------:R-:W-:Y:S02]  /*11e0*/  @P5 IMAD.MOV.U32 R5, RZ, RZ, R27 ;  /* 0x000000ffff055224 */ /* 0x000fe400078e001b */
[----:B------:R-:W-:Y:S01]  /*11f0*/  @P5 IMAD.MOV.U32 R27, RZ, RZ, RZ ;  /* 0x000000ffff1b5224 */ /* 0x000fe200078e00ff */
[----:B------:R-:W-:-:S04]  /*1200*/  SEL R8, R8, 0x2, !P3 ;  /* 0x0000000208087807 */ /* 0x000fc80005800000 */
[C---:B------:R-:W-:Y:S02]  /*1210*/  FSETP.GT.FTZ.AND P1, PT, R27.reuse, RZ, PT ;  /* 0x000000ff1b00720b */ /* 0x040fe40003f34000 */
[CC--:B------:R-:W-:Y:S02]  /*1220*/  FSETP.GEU.FTZ.AND P5, PT, R27.reuse, R6.reuse, PT ;  /* 0x000000061b00720b */ /* 0x0c0fe40003fbe000 */
[----:B------:R-:W-:Y:S02]  /*1230*/  SEL R8, R8, 0x3, !P2 ;  /* 0x0000000308087807 */ /* 0x000fe40005000000 */
[----:B------:R-:W-:Y:S02]  /*1240*/  PLOP3.LUT P1, PT, P1, P5, PT, 0x20, 0x2 ;  /* 0x000000000002781c */ /* 0x000fe40000f2a470 */
[----:B------:R-:W-:Y:S02]  /*1250*/  ISETP.EQ.AND P5, PT, R4, 0x20, PT ;  /* 0x000000200400780c */ /* 0x000fe40003fa2270 */
[----:B------:R-:W-:-:S02]  /*1260*/  FSEL R7, R27, R6, P1 ;  /* 0x000000061b077208 */ /* 0x000fc40000800000 */
[----:B------:R-:W-:Y:S02]  /*1270*/  SEL R8, R8, 0x4, !P0 ;  /* 0x0000000408087807 */ /* 0x000fe40004000000 */
[----:B------:R-:W-:Y:S02]  /*1280*/  P2R R9, PR, RZ, 0x2 ;  /* 0x00000002ff097803 */ /* 0x000fe40000000000 */
[----:B------:R-:W-:Y:S02]  /*1290*/  SEL R8, R8, 0x5, !P6 ;  /* 0x0000000508087807 */ /* 0x000fe40007000000 */
[----:B------:R-:W-:-:S03]  /*12a0*/  ISETP.NE.AND P1, PT, R16, RZ, PT ;  /* 0x000000ff1000720c */ /* 0x000fc60003f25270 */
[----:B------:R-:W-:Y:S02]  /*12b0*/  @P5 IMAD.MOV.U32 R5, RZ, RZ, R28 ;  /* 0x000000ffff055224 */ /* 0x000fe400078e001c */
[----:B------:R-:W-:-:S05]  /*12c0*/  @P5 IMAD.MOV.U32 R28, RZ, RZ, RZ ;  /* 0x000000ffff1c5224 */ /* 0x000fca00078e00ff */
[C---:B------:R-:W-:Y:S02]  /*12d0*/  FSETP.GT.FTZ.AND P5, PT, R28.reuse, RZ, PT ;  /* 0x000000ff1c00720b */ /* 0x040fe40003fb4000 */
[----:B------:R-:W-:-:S04]  /*12e0*/  FSETP.GEU.FTZ.AND P4, PT, R28, R7, PT ;  /* 0x000000071c00720b */ /* 0x000fc80003f9e000 */
[----:B------:R-:W-:Y:S02]  /*12f0*/  PLOP3.LUT P5, PT, P5, P4, PT, 0x20, 0x2 ;  /* 0x000000000002781c */ /* 0x000fe40002fa8470 */
[----:B------:R-:W-:Y:S02]  /*1300*/  ISETP.EQ.AND P4, PT, R4, 0x24, PT ;  /* 0x000000240400780c */ /* 0x000fe40003f82270 */
[----:B------:R-:W-:-:S11]  /*1310*/  FSEL R6, R28, R7, P5 ;  /* 0x000000071c067208 */ /* 0x000fd60002800000 */
        /* <DEDUP_REMOVED lines=27> */
[----:B------:R-:W-:Y:S02]  /*14d0*/  FSEL R6, R32, R7, P0 ;  /* 0x0000000720067208 */ /* 0x000fe40000000000 */
[----:B------:R-:W-:-:S09]  /*14e0*/  SEL R7, R8, 0x6, !P1 ;  /* 0x0000000608077807 */ /* 0x000fd20004800000 */
[----:B------:R-:W-:Y:S02]  /*14f0*/  @P6 IMAD.MOV.U32 R5, RZ, RZ, R33 ;  /* 0x000000ffff056224 */ /* 0x000fe400078e0021 */
[----:B------:R-:W-:-:S05]  /*1500*/  @P6 IMAD.MOV.U32 R33, RZ, RZ, RZ ;  /* 0x000000ffff216224 */ /* 0x000fca00078e00ff */
[C---:B------:R-:W-:Y:S02]  /*1510*/  FSETP.GT.FTZ.AND P1, PT, R33.reuse, RZ, PT ;  /* 0x000000ff2100720b */ /* 0x040fe40003f34000 */
[----:B------:R-:W-:-:S04]  /*1520*/  FSETP.GEU.FTZ.AND P6, PT, R33, R6, PT ;  /* 0x000000062100720b */ /* 0x000fc80003fde000 */
[----:B------:R-:W-:Y:S02]  /*1530*/  PLOP3.LUT P6, PT, P1, P6, PT, 0x20, 0x2 ;  /* 0x000000000002781c */ /* 0x000fe40000fcc470 */
[----:B------:R-:W-:-:S04]  /*1540*/  ISETP.NE.AND P1, PT, R9, RZ, PT ;  /* 0x000000ff0900720c */ /* 0x000fc80003f25270 */
[----:B------:R-:W-:Y:S02]  /*1550*/  SEL R7, R7, 0x7, !P1 ;  /* 0x0000000707077807 */ /* 0x000fe40004800000 */
[C---:B------:R-:W-:Y:S02]  /*1560*/  ISETP.EQ.AND P1, PT, R4.reuse, 0x38, PT ;  /* 0x000000380400780c */ /* 0x040fe40003f22270 */
[----:B------:R-:W-:Y:S02]  /*1570*/  SEL R7, R7, 0x8, !P5 ;  /* 0x0000000807077807 */ /* 0x000fe40006800000 */
[----:B------:R-:W-:Y:S02]  /*1580*/  ISETP.EQ.AND P5, PT, R4, 0x3c, PT ;  /* 0x0000003c0400780c */ /* 0x000fe40003fa2270 */
[----:B------:R-:W-:Y:S02]  /*1590*/  SEL R4, R7, 0x9, !P3 ;  /* 0x0000000907047807 */ /* 0x000fe40005800000 */
[----:B------:R-:W-:-:S02]  /*15a0*/  FSEL R7, R33, R6, P6 ;  /* 0x0000000621077208 */ /* 0x000fc40003000000 */
[----:B------:R-:W-:-:S03]  /*15b0*/  SEL R4, R4, 0xa, !P4 ;  /* 0x0000000a04047807 */ /* 0x000fc60006000000 */
[----:B------:R-:W-:Y:S01]  /*15c0*/  @P1 IMAD.MOV.U32 R5, RZ, RZ, R34 ;  /* 0x000000ffff051224 */ /* 0x000fe200078e0022 */
[----:B------:R-:W-:Y:S01]  /*15d0*/  SEL R6, R4, 0xb, !P2 ;  /* 0x0000000b04067807 */ /* 0x000fe20005000000 */
[----:B------:R-:W-:Y:S02]  /*15e0*/  @P1 IMAD.MOV.U32 R34, RZ, RZ, RZ ;  /* 0x000000ffff221224 */ /* 0x000fe400078e00ff */
[----:B------:R-:W-:Y:S01]  /*15f0*/  @P5 IMAD.MOV.U32 R5, RZ, RZ, R35 ;  /* 0x000000ffff055224 */ /* 0x000fe200078e0023 */
[----:B------:R-:W-:Y:S01]  /*1600*/  SEL R6, R6, 0xc, !P0 ;  /* 0x0000000c06067807 */ /* 0x000fe20004000000 */
[----:B------:R-:W-:Y:S01]  /*1610*/  @P5 IMAD.MOV.U32 R35, RZ, RZ, RZ ;  /* 0x000000ffff235224 */ /* 0x000fe200078e00ff */
[----:B------:R-:W-:Y:S01]  /*1620*/  FSETP.GT.FTZ.AND P1, PT, R34, RZ, PT ;  /* 0x000000ff2200720b */ /* 0x000fe20003f34000 */
[----:B------:R-:W-:Y:S01]  /*1630*/  FADD.FTZ R0, R0, -R5 ;  /* 0x8000000500007221 */ /* 0x000fe20000010000 */
[----:B------:R-:W-:Y:S02]  /*1640*/  FSETP.GEU.FTZ.AND P2, PT, R34, R7, PT ;  /* 0x000000072200720b */ /* 0x000fe40003f5e000 */
[----:B------:R-:W-:-:S02]  /*1650*/  FSETP.GT.FTZ.AND P3, PT, R35, RZ, PT ;  /* 0x000000ff2300720b */ /* 0x000fc40003f74000 */
[----:B------:R-:W-:Y:S02]  /*1660*/  PLOP3.LUT P1, PT, P1, P2, PT, 0x20, 0x2 ;  /* 0x000000000002781c */ /* 0x000fe40000f24470 */
[----:B------:R-:W-:Y:S02]  /*1670*/  SEL R6, R6, 0xd, !P6 ;  /* 0x0000000d06067807 */ /* 0x000fe40007000000 */
        /* <DEDUP_REMOVED lines=13> */
[----:B------:R-:W-:Y:S02]  /*1750*/  @P1 IMAD.MOV.U32 R7, RZ, RZ, R11 ;  /* 0x000000ffff071224 */ /* 0x000fe400078e000b */
[----:B------:R-:W-:Y:S01]  /*1760*/  @P2 IMAD.MOV.U32 R10, RZ, RZ, RZ ;  /* 0x000000ffff0a2224 */ /* 0x000fe200078e00ff */
[C---:B------:R-:W-:Y:S01]  /*1770*/  ISETP.EQ.AND P2, PT, R4.reuse, 0x1c, PT ;  /* 0x0000001c0400780c */ /* 0x040fe20003f42270 */
[----:B------:R-:W-:Y:S01]  /*1780*/  @P1 IMAD.MOV.U32 R11, RZ, RZ, RZ ;  /* 0x000000ffff0b1224 */ /* 0x000fe200078e00ff */
[----:B------:R-:W-:Y:S01]  /*1790*/  ISETP.EQ.AND P1, PT, R4, 0x20, PT ;  /* 0x000000200400780c */ /* 0x000fe20003f22270 */
[----:B------:R-:W-:Y:S02]  /*17a0*/  @P0 IMAD.MOV.U32 R7, RZ, RZ, R12 ;  /* 0x000000ffff070224 */ /* 0x000fe400078e000c */
[----:B------:R-:W-:-:S02]  /*17b0*/  @P4 IMAD.MOV.U32 R7, RZ, RZ, R13 ;  /* 0x000000ffff074224 */ /* 0x000fc400078e000d */
[----:B------:R-:W-:Y:S01]  /*17c0*/  @P0 IMAD.MOV.U32 R12, RZ, RZ, RZ ;  /* 0x000000ffff0c0224 */ /* 0x000fe200078e00ff */
[C---:B------:R-:W-:Y:S01]  /*17d0*/  ISETP.EQ.AND P0, PT, R4.reuse, 0x24, PT ;  /* 0x000000240400780c */ /* 0x040fe20003f02270 */
[----:B------:R-:W-:Y:S02]  /*17e0*/  @P6 IMAD.MOV.U32 R7, RZ, RZ, R14 ;  /* 0x000000ffff076224 */ /* 0x000fe400078e000e */
[----:B------:R-:W-:Y:S01]  /*17f0*/  @P4 IMAD.MOV.U32 R13, RZ, RZ, RZ ;  /* 0x000000ffff0d4224 */ /* 0x000fe200078e00ff */
[C---:B------:R-:W-:Y:S01]  /*1800*/  ISETP.EQ.AND P4, PT, R4.reuse, 0x28, PT ;  /* 0x000000280400780c */ /* 0x040fe20003f82270 */
[----:B------:R-:W-:Y:S02]  /*1810*/  @P5 IMAD.MOV.U32 R7, RZ, RZ, R15 ;  /* 0x000000ffff075224 */ /* 0x000fe400078e000f */
[----:B------:R-:W-:Y:S01]  /*1820*/  @P6 IMAD.MOV.U32 R14, RZ, RZ, RZ ;  /* 0x000000ffff0e6224 */ /* 0x000fe200078e00ff */
[----:B------:R-:W-:Y:S01]  /*1830*/  ISETP.EQ.AND P6, PT, R4, 0x2c, PT ;  /* 0x0000002c0400780c */ /* 0x000fe20003fc2270 */
        /* <DEDUP_REMOVED lines=8> */
[C---:B------:R-:W-:Y:S01]  /*18c0*/  ISETP.EQ.AND P2, PT, R4.reuse, 0x38, PT ;  /* 0x000000380400780c */ /* 0x040fe20003f42270 */
[----:B------:R-:W-:Y:S01]  /*18d0*/  @P1 IMAD.MOV.U32 R28, RZ, RZ, RZ ;  /* 0x000000ffff1c1224 */ /* 0x000fe200078e00ff */
[----:B------:R-:W-:Y:S01]  /*18e0*/  ISETP.EQ.AND P1, PT, R4, 0x3c, PT ;  /* 0x0000003c0400780c */ /* 0x000fe20003f22270 */
[----:B------:R-:W-:-:S02]  /*18f0*/  @P0 IMAD.MOV.U32 R7, RZ, RZ, R29 ;  /* 0x000000ffff070224 */ /* 0x000fc400078e001d */
[----:B------:R-:W-:Y:S02]  /*1900*/  @P4 IMAD.MOV.U32 R7, RZ, RZ, R30 ;  /* 0x000000ffff074224 */ /* 0x000fe400078e001e */
[----:B------:R-:W-:Y:S02]  /*1910*/  @P6 IMAD.MOV.U32 R7, RZ, RZ, R31 ;  /* 0x000000ffff076224 */ /* 0x000fe400078e001f */
[----:B------:R-:W-:Y:S02]  /*1920*/  @P5 IMAD.MOV.U32 R7, RZ, RZ, R32 ;  /* 0x000000ffff075224 */ /* 0x000fe400078e0020 */
[----:B------:R-:W-:Y:S02]  /*1930*/  @P3 IMAD.MOV.U32 R7, RZ, RZ, R33 ;  /* 0x000000ffff073224 */ /* 0x000fe400078e0021 */
[----:B------:R-:W-:Y:S02]  /*1940*/  @P2 IMAD.MOV.U32 R7, RZ, RZ, R34 ;  /* 0x000000ffff072224 */ /* 0x000fe400078e0022 */
[----:B------:R-:W-:-:S02]  /*1950*/  @P1 IMAD.MOV.U32 R7, RZ, RZ, R35 ;  /* 0x000000ffff071224 */ /* 0x000fc400078e0023 */
[----:B------:R-:W-:Y:S02]  /*1960*/  @P0 IMAD.MOV.U32 R29, RZ, RZ, RZ ;  /* 0x000000ffff1d0224 */ /* 0x000fe400078e00ff */
[----:B------:R-:W-:Y:S01]  /*1970*/  FADD.FTZ R0, R0, -R7 ;  /* 0x8000000700007221 */ /* 0x000fe20000010000 */
[----:B------:R-:W-:Y:S02]  /*1980*/  @P4 IMAD.MOV.U32 R30, RZ, RZ, RZ ;  /* 0x000000ffff1e4224 */ /* 0x000fe400078e00ff */
[----:B------:R-:W-:Y:S02]  /*1990*/  @P6 IMAD.MOV.U32 R31, RZ, RZ, RZ ;  /* 0x000000ffff1f6224 */ /* 0x000fe400078e00ff */
[----:B------:R-:W-:Y:S02]  /*19a0*/  @P5 IMAD.MOV.U32 R32, RZ, RZ, RZ ;  /* 0x000000ffff205224 */ /* 0x000fe400078e00ff */
[----:B------:R-:W-:Y:S02]  /*19b0*/  @P3 IMAD.MOV.U32 R33, RZ, RZ, RZ ;  /* 0x000000ffff213224 */ /* 0x000fe400078e00ff */
[----:B------:R-:W-:-:S02]  /*19c0*/  @P2 IMAD.MOV.U32 R34, RZ, RZ, RZ ;  /* 0x000000ffff222224 */ /* 0x000fc400078e00ff */
[----:B------:R-:W-:Y:S01]  /*19d0*/  @P1 IMAD.MOV.U32 R35, RZ, RZ, RZ ;  /* 0x000000ffff231224 */ /* 0x000fe200078e00ff */
[----:B------:R-:W-:Y:S06]  /*19e0*/  BRA.U UP0, `(.L_x_31) ;  /* 0xffffffed00dc7547 */ /* 0x000fec000b83ffff */
        /* <DEDUP_REMOVED lines=15> */
[----:B------:R-:W-:-:S07]  /*1ae0*/  IMAD.MOV.U32 R22, RZ, RZ, R35 ;  /* 0x000000ffff167224 */ /* 0x000fce00078e0023 */
.L_x_30:
[----:B------:R-:W-:-:S04]  /*1af0*/  ULOP3.LUT UR5, UR5, 0x1, URZ, 0xc0, !UPT ;  /* 0x0000000105057892 */ /* 0x000fc8000f8ec0ff */
[----:B------:R-:W-:-:S09]  /*1b00*/  UISETP.NE.U32.AND UP0, UPT, UR5, 0x1, UPT ;  /* 0x000000010500788c */ /* 0x000fd2000bf05070 */
[----:B------:R-:W-:Y:S05]  /*1b10*/  BRA.U UP0, `(.L_x_29) ;  /* 0x0000000900507547 */ /* 0x000fea000b800000 */
[C---:B------:R-:W-:Y:S02]  /*1b20*/  FSETP.GT.FTZ.AND P0, PT, R4.reuse, RZ, PT ;  /* 0x000000ff0400720b */ /* 0x040fe40003f14000 */
[----:B------:R-:W-:Y:S02]  /*1b30*/  FSETP.GEU.FTZ.AND P4, PT, R4, 1, PT ;  /* 0x3f8000000400780b */ /* 0x000fe40003f9e000 */
[----:B------:R-:W-:Y:S02]  /*1b40*/  FSETP.GT.FTZ.AND P1, PT, R5, RZ, PT ;  /* 0x000000ff0500720b */ /* 0x000fe40003f34000 */
[----:B------:R-:W-:Y:S02]  /*1b50*/  PLOP3.LUT P4, PT, P0, P4, PT, 0x8f, 0xf8 ;  /* 0x0000000000f8781c */ /* 0x000fe40000789177 */
[----:B------:R-:W-:Y:S02]  /*1b60*/  FSETP.GT.FTZ.AND P2, PT, R6, RZ, PT ;  /* 0x000000ff0600720b */ /* 0x000fe40003f54000 */
[----:B------:R-:W-:-:S04]  /*1b70*/  FSEL R4, R4, 1, !P4 ;  /* 0x3f80000004047808 */ /* 0x000fc80006000000 */
[----:B------:R-:W-:-:S04]  /*1b80*/  FSETP.GEU.FTZ.AND P0, PT, R5, R4, PT ;  /* 0x000000040500720b */ /* 0x000fc80003f1e000 */
[----:B------:R-:W-:-:S04]  /*1b90*/  PLOP3.LUT P1, PT, P1, P0, PT, 0x20, 0x2 ;  /* 0x000000000002781c */ /* 0x000fc80000f20470 */
[----:B------:R-:W-:-:S04]  /*1ba0*/  FSEL R5, R5, R4, P1 ;  /* 0x0000000405057208 */ /* 0x000fc80000800000 */
[----:B------:R-:W-:-:S04]  /*1bb0*/  FSETP.GEU.FTZ.AND P0, PT, R6, R5, PT ;  /* 0x000000050600720b */ /* 0x000fc80003f1e000 */
[----:B------:R-:W-:Y:S02]  /*1bc0*/  PLOP3.LUT P2, PT, P2, P0, PT, 0x20, 0x2 ;  /* 0x000000000002781c */ /* 0x000fe40001740470 */
[----:B------:R-:W-:Y:S02]  /*1bd0*/  FSETP.GT.FTZ.AND P0, PT, R7, RZ, PT ;  /* 0x000000ff0700720b */ /* 0x000fe40003f14000 */
[----:B------:R-:W-:-:S04]  /*1be0*/  FSEL R4, R6, R5, P2 ;  /* 0x0000000506047208 */ /* 0x000fc80001000000 */
[----:B------:R-:W-:-:S04]  /*1bf0*/  FSETP.GEU.FTZ.AND P3, PT, R7, R4, PT ;  /* 0x000000040700720b */ /* 0x000fc80003f7e000 */
[----:B------:R-:W-:Y:S02]  /*1c00*/  PLOP3.LUT P0, PT, P0, P3, PT, 0x20, 0x2 ;  /* 0x000000000002781c */ /* 0x000fe40000706470 */
[----:B------:R-:W-:Y:S02]  /*1c10*/  FSETP.GT.FTZ.AND P3, PT, R8, RZ, PT ;  /* 0x000000ff0800720b */ /* 0x000fe40003f74000 */
[----:B------:R-:W-:-:S04]  /*1c20*/  FSEL R5, R7, R4, P0 ;  /* 0x0000000407057208 */ /* 0x000fc80000000000 */
[----:B------:R-:W-:-:S04]  /*1c30*/  FSETP.GEU.FTZ.AND P5, PT, R8, R5, PT ;  /* 0x000000050800720b */ /* 0x000fc80003fbe000 */
[----:B------:R-:W-:Y:S02]  /*1c40*/  PLOP3.LUT P6, PT, P3, P5, PT, 0x20, 0x2 ;  /* 0x000000000002781c */ /* 0x000fe40001fca470 */
[C---:B------:R-:W-:Y:S02]  /*1c50*/  FSETP.GT.FTZ.AND P3, PT, R9.reuse, RZ, PT ;  /* 0x000000ff0900720b */ /* 0x040fe40003f74000 */
[----:B------:R-:W-:Y:S02]  /*1c60*/  FSEL R4, R8, R5, P6 ;  /* 0x0000000508047208 */ /* 0x000fe40003000000 */
[----:B------:R-:W-:Y:S02]  /*1c70*/  P2R R6, PR, RZ, 0x40 ;  /* 0x00000040ff067803 */ /* 0x000fe40000000000 */
[----:B------:R-:W-:Y:S02]  /*1c80*/  FSETP.GEU.FTZ.AND P5, PT, R9, R4, PT ;  /* 0x000000040900720b */ /* 0x000fe40003fbe000 */
[----:B------:R-:W-:-:S02]  /*1c90*/  SEL R8, RZ, 0xffffffff, !P4 ;  /* 0xffffffffff087807 */ /* 0x000fc40006000000 */
[----:B------:R-:W-:Y:S02]  /*1ca0*/  PLOP3.LUT P3, PT, P3, P5, PT, 0x20, 0x2 ;  /* 0x000000000002781c */ /* 0x000fe40001f6a470 */
[----:B------:R-:W-:Y:S02]  /*1cb0*/  FSETP.GT.FTZ.AND P5, PT, R23, RZ, PT ;  /* 0x000000ff1700720b */ /* 0x000fe40003fb4000 */
[----:B------:R-:W-:Y:S02]  /*1cc0*/  FSEL R4, R9, R4, P3 ;  /* 0x0000000409047208 */ /* 0x000fe40001800000 */
[----:B------:R-:W-:Y:S02]  /*1cd0*/  FSETP.GT.FTZ.AND P4, PT, R25, RZ, PT ;  /* 0x000000ff1900720b */ /* 0x000fe40003f94000 */
[----:B------:R-:W-:Y:S02]  /*1ce0*/  FSETP.GEU.FTZ.AND P6, PT, R23, R4, PT ;  /* 0x000000041700720b */ /* 0x000fe40003fde000 */
[----:B------:R-:W-:-:S02]  /*1cf0*/  SEL R8, R8, 0x1, !P1 ;  /* 0x0000000108087807 */ /* 0x000fc40004800000 */
[----:B------:R-:W-:Y:S02]  /*1d00*/  PLOP3.LUT P5, PT, P5, P6, PT, 0x20, 0x2 ;  /* 0x000000000002781c */ /* 0x000fe40002fac470 */
[----:B------:R-:W-:Y:S02]  /*1d10*/  FSETP.GT.FTZ.AND P1, PT, R16, RZ, PT ;  /* 0x000000ff1000720b */ /* 0x000fe40003f34000 */
[----:B------:R-:W-:Y:S02]  /*1d20*/  FSEL R5, R23, R4, P5 ;  /* 0x0000000417057208 */ /* 0x000fe40002800000 */
[----:B------:R-:W-:Y:S02]  /*1d30*/  P2R R7, PR, RZ, 0x20 ;  /* 0x00000020ff077803 */ /* 0x000fe40000000000 */
[C---:B------:R-:W-:Y:S02]  /*1d40*/  FSETP.GT.FTZ.AND P5, PT, R24.reuse, RZ, PT ;  /* 0x000000ff1800720b */ /* 0x040fe40003fb4000 */
[----:B------:R-:W-:-:S02]  /*1d50*/  FSETP.GEU.FTZ.AND P6, PT, R24, R5, PT ;  /* 0x000000051800720b */ /* 0x000fc40003fde000 */
[----:B------:R-:W-:Y:S02]  /*1d60*/  SEL R8, R8, 0x2, !P2 ;  /* 0x0000000208087807 */ /* 0x000fe40005000000 */
[----:B------:R-:W-:Y:S02]  /*1d70*/  PLOP3.LUT P5, PT, P5, P6, PT, 0x20, 0x2 ;  /* 0x000000000002781c */ /* 0x000fe40002fac470 */
[----:B------:R-:W-:Y:S02]  /*1d80*/  FSETP.GT.FTZ.AND P2, PT, R17, RZ, PT ;  /* 0x000000ff1100720b */ /* 0x000fe40003f54000 */
[----:B------:R-:W-:Y:S02]  /*1d90*/  FSEL R4, R24, R5, P5 ;  /* 0x0000000518047208 */ /* 0x000fe40002800000 */
[----:B------:R-:W-:Y:S02]  /*1da0*/  SEL R8, R8, 0x3, !P0 ;  /* 0x0000000308087807 */ /* 0x000fe40004000000 */
[----:B------:R-:W-:-:S02]  /*1db0*/  FSETP.GEU.FTZ.AND P6, PT, R25, R4, PT ;  /* 0x000000041900720b */ /* 0x000fc40003fde000 */
[----:B------:R-:W-:Y:S02]  /*1dc0*/  FSETP.GT.FTZ.AND P0, PT, R18, RZ, PT ;  /* 0x000000ff1200720b */ /* 0x000fe40003f14000 */
[----:B------:R-:W-:-:S04]  /*1dd0*/  PLOP3.LUT P4, PT, P4, P6, PT, 0x20, 0x2 ;  /* 0x000000000002781c */ /* 0x000fc8000278c470 */
[----:B------:R-:W-:-:S04]  /*1de0*/  FSEL R5, R25, R4, P4 ;  /* 0x0000000419057208 */ /* 0x000fc80002000000 */
[----:B------:R-:W-:-:S04]  /*1df0*/  FSETP.GEU.FTZ.AND P6, PT, R16, R5, PT ;  /* 0x000000051000720b */ /* 0x000fc80003fde000 */
[----:B------:R-:W-:-:S04]  /*1e00*/  PLOP3.LUT P1, PT, P1, P6, PT, 0x20, 0x2 ;  /* 0x000000000002781c */ /* 0x000fc80000f2c470 */
[----:B------:R-:W-:-:S04]  /*1e10*/  FSEL R4, R16, R5, P1 ;  /* 0x0000000510047208 */ /* 0x000fc80000800000 */
[----:B------:R-:W-:-:S04]  /*1e20*/  FSETP.GEU.FTZ.AND P6, PT, R17, R4, PT ;  /* 0x000000041100720b */ /* 0x000fc80003fde000 */
[----:B------:R-:W-:-:S04]  /*1e30*/  PLOP3.LUT P2, PT, P2, P6, PT, 0x20, 0x2 ;  /* 0x000000000002781c */ /* 0x000fc8000174c470 */
[----:B------:R-:W-:-:S04]  /*1e40*/  FSEL R5, R17, R4, P2 ;  /* 0x0000000411057208 */ /* 0x000fc80001000000 */
[----:B------:R-:W-:-:S04]  /*1e50*/  FSETP.GEU.FTZ.AND P6, PT, R18, R5, PT ;  /* 0x000000051200720b */ /* 0x000fc80003fde000 */
[----:B------:R-:W-:Y:S02]  /*1e60*/  PLOP3.LUT P0, PT, P0, P6, PT, 0x20, 0x2 ;  /* 0x000000000002781c */ /* 0x000fe4000070c470 */
[----:B------:R-:W-:Y:S02]  /*1e70*/  ISETP.NE.AND P6, PT, R6, RZ, PT ;  /* 0x000000ff0600720c */ /* 0x000fe40003fc5270 */
[----:B------:R-:W-:Y:S02]  /*1e80*/  FSEL R4, R18, R5, P0 ;  /* 0x0000000512047208 */ /* 0x000fe40000000000 */
[----:B------:R-:W-:Y:S02]  /*1e90*/  SEL R6, R8, 0x4, !P6 ;  /* 0x0000000408067807 */ /* 0x000fe40007000000 */
[----:B------:R-:W-:Y:S02]  /*1ea0*/  FSETP.GEU.FTZ.AND P6, PT, R19, R4, PT ;  /* 0x000000041300720b */ /* 0x000fe40003fde000 */
[----:B------:R-:W-:-:S02]  /*1eb0*/  SEL R6, R6, 0x5, !P3 ;  /* 0x0000000506067807 */ /* 0x000fc40005800000 */
[----:B------:R-:W-:-:S04]  /*1ec0*/  FSETP.GT.FTZ.AND P3, PT, R19, RZ, PT ;  /* 0x000000ff1300720b */ /* 0x000fc80003f74000 */
[----:B------:R-:W-:Y:S02]  /*1ed0*/  PLOP3.LUT P3, PT, P3, P6, PT, 0x20, 0x2 ;  /* 0x000000000002781c */ /* 0x000fe40001f6c470 */
[----:B------:R-:W-:Y:S02]  /*1ee0*/  ISETP.NE.AND P6, PT, R7, RZ, PT ;  /* 0x000000ff0700720c */ /* 0x000fe40003fc5270 */
[----:B------:R-:W-:Y:S02]  /*1ef0*/  FSEL R5, R19, R4, P3 ;  /* 0x0000000413057208 */ /* 0x000fe40001800000 */
[----:B------:R-:W-:-:S04]  /*1f00*/  SEL R6, R6, 0x6, !P6 ;  /* 0x0000000606067807 */ /* 0x000fc80007000000 */
[----:B------:R-:W-:Y:S02]  /*1f10*/  SEL R6, R6, 0x7, !P5 ;  /* 0x0000000706067807 */ /* 0x000fe40006800000 */
[----:B------:R-:W-:Y:S02]  /*1f20*/  FSETP.GT.FTZ.AND P5, PT, R20, RZ, PT ;  /* 0x000000ff1400720b */ /* 0x000fe40003fb4000 */
[----:B------:R-:W-:Y:S02]  /*1f30*/  SEL R6, R6, 0x8, !P4 ;  /* 0x0000000806067807 */ /* 0x000fe40006000000 */
[----:B------:R-:W-:Y:S02]  /*1f40*/  FSETP.GEU.FTZ.AND P4, PT, R20, R5, PT ;  /* 0x000000051400720b */ /* 0x000fe40003f9e000 */
[----:B------:R-:W-:Y:S02]  /*1f50*/  SEL R6, R6, 0x9, !P1 ;  /* 0x0000000906067807 */ /* 0x000fe40004800000 */
[----:B------:R-:W-:-:S02]  /*1f60*/  PLOP3.LUT P1, PT, P5, P4, PT, 0x20, 0x2 ;  /* 0x000000000002781c */ /* 0x000fc40002f28470 */
[----:B------:R-:W-:Y:S02]  /*1f70*/  SEL R6, R6, 0xa, !P2 ;  /* 0x0000000a06067807 */ /* 0x000fe40005000000 */
[----:B------:R-:W-:Y:S02]  /*1f80*/  FSEL R4, R20, R5, P1 ;  /* 0x0000000514047208 */ /* 0x000fe40000800000 */
[----:B------:R-:W-:Y:S02]  /*1f90*/  SEL R6, R6, 0xb, !P0 ;  /* 0x0000000b06067807 */ /* 0x000fe40004000000 */
[C---:B------:R-:W-:Y:S02]  /*1fa0*/  FSETP.GT.FTZ.AND P2, PT, R21.reuse, RZ, PT ;  /* 0x000000ff1500720b */ /* 0x040fe40003f54000 */
[----:B------:R-:W-:Y:S02]  /*1fb0*/  FSETP.GEU.FTZ.AND P0, PT, R21, R4, PT ;  /* 0x000000041500720b */ /* 0x000fe40003f1e000 */
[----:B------:R-:W-:-:S02]  /*1fc0*/  FSETP.GT.FTZ.AND P4, PT, R22, RZ, PT ;  /* 0x000000ff1600720b */ /* 0x000fc40003f94000 */
[----:B------:R-:W-:Y:S02]  /*1fd0*/  SEL R6, R6, 0xc, !P3 ;  /* 0x0000000c06067807 */ /* 0x000fe40005800000 */
        /* <DEDUP_REMOVED lines=49> */
[----:B------:R-:W-:Y:S02]  /*22f0*/  @P4 IMAD.MOV.U32 R30, RZ, RZ, RZ ;  /* 0x000000ffff1e4224 */ /* 0x000fe400078e00ff */
[----:B------:R-:W-:Y:S01]  /*2300*/  FADD.FTZ R0, R0, -R5 ;  /* 0x8000000500007221 */ /* 0x000fe20000010000 */
[----:B------:R-:W-:Y:S02]  /*2310*/  @P6 IMAD.MOV.U32 R31, RZ, RZ, RZ ;  /* 0x000000ffff1f6224 */ /* 0x000fe400078e00ff */
[----:B------:R-:W-:Y:S02]  /*2320*/  @P5 IMAD.MOV.U32 R32, RZ, RZ, RZ ;  /* 0x000000ffff205224 */ /* 0x000fe400078e00ff */
[----:B------:R-:W-:Y:S02]  /*2330*/  @P3 IMAD.MOV.U32 R33, RZ, RZ, RZ ;  /* 0x000000ffff213224 */ /* 0x000fe400078e00ff */
[----:B------:R-:W-:-:S02]  /*2340*/  @P2 IMAD.MOV.U32 R34, RZ, RZ, RZ ;  /* 0x000000ffff222224 */ /* 0x000fc400078e00ff */
[----:B------:R-:W-:Y:S02]  /*2350*/  @P1 IMAD.MOV.U32 R35, RZ, RZ, RZ ;  /* 0x000000ffff231224 */ /* 0x000fe400078e00ff */
        /* <DEDUP_REMOVED lines=15> */
[----:B------:R-:W-:-:S07]  /*2450*/  IMAD.MOV.U32 R22, RZ, RZ, R35 ;  /* 0x000000ffff167224 */ /* 0x000fce00078e0023 */
.L_x_29:
        /* <DEDUP_REMOVED lines=24> */
[----:B------:R-:W-:Y:S01]  /*25e0*/  F2FP.F16.F32.PACK_AB R9, R18, R17 ;  /* 0x000000111209723e */ /* 0x000fe200000000ff */
[----:B------:R-:W-:Y:S01]  /*25f0*/  STG.E.128 desc[UR6][R2.64], R4 ;  /* 0x0000000402007986 */ /* 0x000fe2000c101d06 */
[----:B------:R-:W-:-:S05]  /*2600*/  F2FP.F16.F32.PACK_AB R11, R0, R21 ;  /* 0x00000015000b723e */ /* 0x000fca00000000ff */
[----:B------:R-:W-:Y:S01]  /*2610*/  STG.E.128 desc[UR6][R2.64+0x10], R8 ;  /* 0x0000100802007986 */ /* 0x000fe2000c101d06 */
[----:B------:R-:W-:Y:S05]  /*2620*/  EXIT ;  /* 0x000000000000794d */ /* 0x000fea0003800000 */
.L_x_32:
        /* <DEDUP_REMOVED lines=13> */
.L_x_52:


//--------------------- .nv.shared.reserved.0     --------------------------
	.section	.nv.shared.reserved.0,"aw",@nobits
	.weak		__nv_reservedSMEM_offset_0_alias
	.size		__nv_reservedSMEM_offset_0_alias, 0, 64
	.other		__nv_reservedSMEM_offset_0_alias,@"STO_CUDA_RESERVED_SHARED STV_DEFAULT"
__nv_reservedSMEM_offset_0_alias:
	.zero		0
	.zero		64


//--------------------- .nv.global                --------------------------
	.section	.nv.global,"aw",@nobits
.nv.global:
	.type		_ZN38_INTERNAL_68092960_8_q_mlp_cu_e1fad2114cuda3std3__48in_placeE,@object
	.size		_ZN38_INTERNAL_68092960_8_q_mlp_cu_e1fad2114cuda3std3__48in_placeE,(_ZN38_INTERNAL_68092960_8_q_mlp_cu_e1fad2114cuda3std6ranges3__45__cpo8distanceE - _ZN38_INTERNAL_68092960_8_q_mlp_cu_e1fad2114cuda3std3__48in_placeE)
_ZN38_INTERNAL_68092960_8_q_mlp_cu_e1fad2114cuda3std3__48in_placeE:
	.zero		1
	.type		_ZN38_INTERNAL_68092960_8_q_mlp_cu_e1fad2114cuda3std6ranges3__45__cpo8distanceE,@object
	.size		_ZN38_INTERNAL_68092960_8_q_mlp_cu_e1fad2114cuda3std6ranges3__45__cpo8distanceE,(_ZN38_INTERNAL_68092960_8_q_mlp_cu_e1fad2114cuda3std3__45__cpo6cbeginE - _ZN38_INTERNAL_68092960_8_q_mlp_cu_e1fad2114cuda3std6ranges3__45__cpo8distanceE)
_ZN38_INTERNAL_68092960_8_q_mlp_cu_e1fad2114cuda3std6ranges3__45__cpo8distanceE:
	.zero		1
	.type		_ZN38_INTERNAL_68092960_8_q_mlp_cu_e1fad2114cuda3std3__45__cpo6cbeginE,@object
	.size		_ZN38_INTERNAL_68092960_8_q_mlp_cu_e1fad2114cuda3std3__45__cpo6cbeginE,(_ZN38_INTERNAL_68092960_8_q_mlp_cu_e1fad2114cuda3std6ranges3__45__cpo7advanceE - _ZN38_INTERNAL_68092960_8_q_mlp_cu_e1fad2114cuda3std3__45__cpo6cbeginE)
_ZN38_INTERNAL_68092960_8_q_mlp_cu_e1fad2114cuda3std3__45__cpo6cbeginE:
	.zero		1
	.type		_ZN38_INTERNAL_68092960_8_q_mlp_cu_e1fad2114cuda3std6ranges3__45__cpo7advanceE,@object
	.size		_ZN38_INTERNAL_68092960_8_q_mlp_cu_e1fad2114cuda3std6ranges3__45__cpo7advanceE,(_ZN38_INTERNAL_68092960_8_q_mlp_cu_e1fad2114cuda3std3__45__cpo7crbeginE - _ZN38_INTERNAL_68092960_8_q_mlp_cu_e1fad2114cuda3std6ranges3__45__cpo7advanceE)
_ZN38_INTERNAL_68092960_8_q_mlp_cu_e1fad2114cuda3std6ranges3__45__cpo7advanceE:
	.zero		1
	.type		_ZN38_INTERNAL_68092960_8_q_mlp_cu_e1fad2114cuda3std3__45__cpo7crbeginE,@object
	.size		_ZN38_INTERNAL_68092960_8_q_mlp_cu_e1fad2114cuda3std3__45__cpo7crbeginE,(_ZN38_INTERNAL_68092960_8_q_mlp_cu_e1fad2114cuda3std6ranges3__45__cpo4dataE - _ZN38_INTERNAL_68092960_8_q_mlp_cu_e1fad2114cuda3std3__45__cpo7crbeginE)
_ZN38_INTERNAL_68092960_8_q_mlp_cu_e1fad2114cuda3std3__45__cpo7crbeginE:
	.zero		1
	.type		_ZN38_INTERNAL_68092960_8_q_mlp_cu_e1fad2114cuda3std6ranges3__45__cpo4dataE,@object
	.size		_ZN38_INTERNAL_68092960_8_q_mlp_cu_e1fad2114cuda3std6ranges3__45__cpo4dataE,(_ZN38_INTERNAL_68092960_8_q_mlp_cu_e1fad2114cuda3std6ranges3__45__cpo5beginE - _ZN38_INTERNAL_68092960_8_q_mlp_cu_e1fad2114cuda3std6ranges3__45__cpo4dataE)
_ZN38_INTERNAL_68092960_8_q_mlp_cu_e1fad2114cuda3std6ranges3__45__cpo4dataE:
	.zero		1
	.type		_ZN38_INTERNAL_68092960_8_q_mlp_cu_e1fad2114cuda3std6ranges3__45__cpo5beginE,@object
	.size		_ZN38_INTERNAL_68092960_8_q_mlp_cu_e1fad2114cuda3std6ranges3__45__cpo5beginE,(_ZN38_INTERNAL_68092960_8_q_mlp_cu_e1fad2114cuda3std3__440_GLOBAL__N__68092960_8_q_mlp_cu_e1fad2116ignoreE - _ZN38_INTERNAL_68092960_8_q_mlp_cu_e1fad2114cuda3std6ranges3__45__cpo5beginE)
_ZN38_INTERNAL_68092960_8_q_mlp_cu_e1fad2114cuda3std6ranges3__45__cpo5beginE:
	.zero		1
	.type		_ZN38_INTERNAL_68092960_8_q_mlp_cu_e1fad2114cuda3std3__440_GLOBAL__N__68092960_8_q_mlp_cu_e1fad2116ignoreE,@object
	.size		_ZN38_INTERNAL_68092960_8_q_mlp_cu_e1fad2114cuda3std3__440_GLOBAL__N__68092960_8_q_mlp_cu_e1fad2116ignoreE,(_ZN38_INTERNAL_68092960_8_q_mlp_cu_e1fad2114cuda3std6ranges3__45__cpo4sizeE - _ZN38_INTERNAL_68092960_8_q_mlp_cu_e1fad2114cuda3std3__440_GLOBAL__N__68092960_8_q_mlp_cu_e1fad2116ignoreE)
_ZN38_INTERNAL_68092960_8_q_mlp_cu_e1fad2114cuda3std3__440_GLOBAL__N__68092960_8_q_mlp_cu_e1fad2116ignoreE:
	.zero		1
	.type		_ZN38_INTERNAL_68092960_8_q_mlp_cu_e1fad2114cuda3std6ranges3__45__cpo4sizeE,@object
	.size		_ZN38_INTERNAL_68092960_8_q_mlp_cu_e1fad2114cuda3std6ranges3__45__cpo4sizeE,(_ZN38_INTERNAL_68092960_8_q_mlp_cu_e1fad2114cuda3std3__45__cpo5beginE - _ZN38_INTERNAL_68092960_8_q_mlp_cu_e1fad2114cuda3std6ranges3__45__cpo4sizeE)
_ZN38_INTERNAL_68092960_8_q_mlp_cu_e1fad2114cuda3std6ranges3__45__cpo4sizeE:
	.zero		1
	.type		_ZN38_INTERNAL_68092960_8_q_mlp_cu_e1fad2114cuda3std3__45__cpo5beginE,@object
	.size		_ZN38_INTERNAL_68092960_8_q_mlp_cu_e1fad2114cuda3std3__45__cpo5beginE,(_ZN38_INTERNAL_68092960_8_q_mlp_cu_e1fad2114cuda3std6ranges3__45__cpo6cbeginE - _ZN38_INTERNAL_68092960_8_q_mlp_cu_e1fad2114cuda3std3__45__cpo5beginE)
_ZN38_INTERNAL_68092960_8_q_mlp_cu_e1fad2114cuda3std3__45__cpo5beginE:
	.zero		1
	.type		_ZN38_INTERNAL_68092960_8_q_mlp_cu_e1fad2114cuda3std6ranges3__45__cpo6cbeginE,@object
	.size		_ZN38_INTERNAL_68092960_8_q_mlp_cu_e1fad2114cuda3std6ranges3__45__cpo6cbeginE,(_ZN38_INTERNAL_68092960_8_q_mlp_cu_e1fad2114cuda3std3__45__cpo6rbeginE - _ZN38_INTERNAL_68092960_8_q_mlp_cu_e1fad2114cuda3std6ranges3__45__cpo6cbeginE)
_ZN38_INTERNAL_68092960_8_q_mlp_cu_e1fad2114cuda3std6ranges3__45__cpo6cbeginE:
	.zero		1
	.type		_ZN38_INTERNAL_68092960_8_q_mlp_cu_e1fad2114cuda3std3__45__cpo6rbeginE,@object
	.size		_ZN38_INTERNAL_68092960_8_q_mlp_cu_e1fad2114cuda3std3__45__cpo6rbeginE,(_ZN38_INTERNAL_68092960_8_q_mlp_cu_e1fad2114cuda3std6ranges3__45__cpo4nextE - _ZN38_INTERNAL_68092960_8_q_mlp_cu_e1fad2114cuda3std3__45__cpo6rbeginE)
_ZN38_INTERNAL_68092960_8_q_mlp_cu_e1fad2114cuda3std3__45__cpo6rbeginE:
	.zero		1
	.type		_ZN38_INTERNAL_68092960_8_q_mlp_cu_e1fad2114cuda3std6ranges3__45__cpo4nextE,@object
	.size		_ZN38_INTERNAL_68092960_8_q_mlp_cu_e1fad2114cuda3std6ranges3__45__cpo4nextE,(_ZN38_INTERNAL_68092960_8_q_mlp_cu_e1fad2114cuda3std6ranges3__45__cpo4swapE - _ZN38_INTERNAL_68092960_8_q_mlp_cu_e1fad2114cuda3std6ranges3__45__cpo4nextE)
_ZN38_INTERNAL_68092960_8_q_mlp_cu_e1fad2114cuda3std6ranges3__45__cpo4nextE:
	.zero		1
	.type		_ZN38_INTERNAL_68092960_8_q_mlp_cu_e1fad2114cuda3std6ranges3__45__cpo4swapE,@object
	.size		_ZN38_INTERNAL_68092960_8_q_mlp_cu_e1fad2114cuda3std6ranges3__45__cpo4swapE,(_ZN38_INTERNAL_68092960_8_q_mlp_cu_e1fad2114cuda3std3__420unreachable_sentinelE - _ZN38_INTERNAL_68092960_8_q_mlp_cu_e1fad2114cuda3std6ranges3__45__cpo4swapE)
_ZN38_INTERNAL_68092960_8_q_mlp_cu_e1fad2114cuda3std6ranges3__45__cpo4swapE:
	.zero		1
	.type		_ZN38_INTERNAL_68092960_8_q_mlp_cu_e1fad2114cuda3std3__420unreachable_sentinelE,@object
	.size		_ZN38_INTERNAL_68092960_8_q_mlp_cu_e1fad2114cuda3std3__420unreachable_sentinelE,(_ZN38_INTERNAL_68092960_8_q_mlp_cu_e1fad2116thrust24THRUST_300001_SM_1000_NS6system6detail10sequential3seqE - _ZN38_INTERNAL_68092960_8_q_mlp_cu_e1fad2114cuda3std3__420unreachable_sentinelE)
_ZN38_INTERNAL_68092960_8_q_mlp_cu_e1fad2114cuda3std3__420unreachable_sentinelE:
	.zero		1
	.type		_ZN38_INTERNAL_68092960_8_q_mlp_cu_e1fad2116thrust24THRUST_300001_SM_1000_NS6system6detail10sequential3seqE,@object
	.size		_ZN38_INTERNAL_68092960_8_q_mlp_cu_e1fad2116thrust24THRUST_300001_SM_1000_NS6system6detail10sequential3seqE,(_ZN38_INTERNAL_68092960_8_q_mlp_cu_e1fad2114cuda3std3__45__cpo4cendE - _ZN38_INTERNAL_68092960_8_q_mlp_cu_e1fad2116thrust24THRUST_300001_SM_1000_NS6system6detail10sequential3seqE)
_ZN38_INTERNAL_68092960_8_q_mlp_cu_e1fad2116thrust24THRUST_300001_SM_1000_NS6system6detail10sequential3seqE:
	.zero		1
	.type		_ZN38_INTERNAL_68092960_8_q_mlp_cu_e1fad2114cuda3std3__45__cpo4cendE,@object
	.size		_ZN38_INTERNAL_68092960_8_q_mlp_cu_e1fad2114cuda3std3__45__cpo4cendE,(_ZN38_INTERNAL_68092960_8_q_mlp_cu_e1fad2114cuda3std6ranges3__45__cpo9iter_swapE - _ZN38_INTERNAL_68092960_8_q_mlp_cu_e1fad2114cuda3std3__45__cpo4cendE)
_ZN38_INTERNAL_68092960_8_q_mlp_cu_e1fad2114cuda3std3__45__cpo4cendE:
	.zero		1
	.type		_ZN38_INTERNAL_68092960_8_q_mlp_cu_e1fad2114cuda3std6ranges3__45__cpo9iter_swapE,@object
	.size		_ZN38_INTERNAL_68092960_8_q_mlp_cu_e1fad2114cuda3std6ranges3__45__cpo9iter_swapE,(_ZN38_INTERNAL_68092960_8_q_mlp_cu_e1fad2114cuda3std3__45__cpo5crendE - _ZN38_INTERNAL_68092960_8_q_mlp_cu_e1fad2114cuda3std6ranges3__45__cpo9iter_swapE)
_ZN38_INTERNAL_68092960_8_q_mlp_cu_e1fad2114cuda3std6ranges3__45__cpo9iter_swapE:
	.zero		1
	.type		_ZN38_INTERNAL_68092960_8_q_mlp_cu_e1fad2114cuda3std3__45__cpo5crendE,@object
	.size		_ZN38_INTERNAL_68092960_8_q_mlp_cu_e1fad2114cuda3std3__45__cpo5crendE,(_ZN38_INTERNAL_68092960_8_q_mlp_cu_e1fad2114cuda3std6ranges3__45__cpo5cdataE - _ZN38_INTERNAL_68092960_8_q_mlp_cu_e1fad2114cuda3std3__45__cpo5crendE)
_ZN38_INTERNAL_68092960_8_q_mlp_cu_e1fad2114cuda3std3__45__cpo5crendE:
	.zero		1
	.type		_ZN38_INTERNAL_68092960_8_q_mlp_cu_e1fad2114cuda3std6ranges3__45__cpo5cdataE,@object
	.size		_ZN38_INTERNAL_68092960_8_q_mlp_cu_e1fad2114cuda3std6ranges3__45__cpo5cdataE,(_ZN38_INTERNAL_68092960_8_q_mlp_cu_e1fad2114cuda3std6ranges3__45__cpo3endE - _ZN38_INTERNAL_68092960_8_q_mlp_cu_e1fad2114cuda3std6ranges3__45__cpo5cdataE)
_ZN38_INTERNAL_68092960_8_q_mlp_cu_e1fad2114cuda3std6ranges3__45__cpo5cdataE:
	.zero		1
	.type		_ZN38_INTERNAL_68092960_8_q_mlp_cu_e1fad2114cuda3std6ranges3__45__cpo3endE,@object
	.size		_ZN38_INTERNAL_68092960_8_q_mlp_cu_e1fad2114cuda3std6ranges3__45__cpo3endE,(_ZN38_INTERNAL_68092960_8_q_mlp_cu_e1fad2114cuda3std3__419piecewise_constructE - _ZN38_INTERNAL_68092960_8_q_mlp_cu_e1fad2114cuda3std6ranges3__45__cpo3endE)
_ZN38_INTERNAL_68092960_8_q_mlp_cu_e1fad2114cuda3std6ranges3__45__cpo3endE:
	.zero		1
	.type		_ZN38_INTERNAL_68092960_8_q_mlp_cu_e1fad2114cuda3std3__419piecewise_constructE,@object
	.size		_ZN38_INTERNAL_68092960_8_q_mlp_cu_e1fad2114cuda3std3__419piecewise_constructE,(_ZN38_INTERNAL_68092960_8_q_mlp_cu_e1fad2114cuda3std6ranges3__45__cpo5ssizeE - _ZN38_INTERNAL_68092960_8_q_mlp_cu_e1fad2114cuda3std3__419piecewise_constructE)
_ZN38_INTERNAL_68092960_8_q_mlp_cu_e1fad2114cuda3std3__419piecewise_constructE:
	.zero		1
	.type		_ZN38_INTERNAL_68092960_8_q_mlp_cu_e1fad2114cuda3std6ranges3__45__cpo5ssizeE,@object
	.size		_ZN38_INTERNAL_68092960_8_q_mlp_cu_e1fad2114cuda3std6ranges3__45__cpo5ssizeE,(_ZN38_INTERNAL_68092960_8_q_mlp_cu_e1fad2114cuda3std3__45__cpo3endE - _ZN38_INTERNAL_68092960_8_q_mlp_cu_e1fad2114cuda3std6ranges3__45__cpo5ssizeE)
_ZN38_INTERNAL_68092960_8_q_mlp_cu_e1fad2114cuda3std6ranges3__45__cpo5ssizeE:
	.zero		1
	.type		_ZN38_INTERNAL_68092960_8_q_mlp_cu_e1fad2114cuda3std3__45__cpo3endE,@object
	.size		_ZN38_INTERNAL_68092960_8_q_mlp_cu_e1fad2114cuda3std3__45__cpo3endE,(_ZN38_INTERNAL_68092960_8_q_mlp_cu_e1fad2114cuda3std6ranges3__45__cpo4cendE - _ZN38_INTERNAL_68092960_8_q_mlp_cu_e1fad2114cuda3std3__45__cpo3endE)
_ZN38_INTERNAL_68092960_8_q_mlp_cu_e1fad2114cuda3std3__45__cpo3endE:
	.zero		1
	.type		_ZN38_INTERNAL_68092960_8_q_mlp_cu_e1fad2114cuda3std6ranges3__45__cpo4cendE,@object
	.size		_ZN38_INTERNAL_68092960_8_q_mlp_cu_e1fad2114cuda3std6ranges3__45__cpo4cendE,(_ZN38_INTERNAL_68092960_8_q_mlp_cu_e1fad2114cuda3std3__45__cpo4rendE - _ZN38_INTERNAL_68092960_8_q_mlp_cu_e1fad2114cuda3std6ranges3__45__cpo4cendE)
_ZN38_INTERNAL_68092960_8_q_mlp_cu_e1fad2114cuda3std6ranges3__45__cpo4cendE:
	.zero		1
	.type		_ZN38_INTERNAL_68092960_8_q_mlp_cu_e1fad2114cuda3std3__45__cpo4rendE,@object
	.size		_ZN38_INTERNAL_68092960_8_q_mlp_cu_e1fad2114cuda3std3__45__cpo4rendE,(_ZN38_INTERNAL_68092960_8_q_mlp_cu_e1fad2114cuda3std6ranges3__45__cpo4prevE - _ZN38_INTERNAL_68092960_8_q_mlp_cu_e1fad2114cuda3std3__45__cpo4rendE)
_ZN38_INTERNAL_68092960_8_q_mlp_cu_e1fad2114cuda3std3__45__cpo4rendE:
	.zero		1
	.type		_ZN38_INTERNAL_68092960_8_q_mlp_cu_e1fad2114cuda3std6ranges3__45__cpo4prevE,@object
	.size		_ZN38_INTERNAL_68092960_8_q_mlp_cu_e1fad2114cuda3std6ranges3__45__cpo4prevE,(_ZN38_INTERNAL_68092960_8_q_mlp_cu_e1fad2114cuda3std6ranges3__45__cpo9iter_moveE - _ZN38_INTERNAL_68092960_8_q_mlp_cu_e1fad2114cuda3std6ranges3__45__cpo4prevE)
_ZN38_INTERNAL_68092960_8_q_mlp_cu_e1fad2114cuda3std6ranges3__45__cpo4prevE:
	.zero		1
	.type		_ZN38_INTERNAL_68092960_8_q_mlp_cu_e1fad2114cuda3std6ranges3__45__cpo9iter_moveE,@object
	.size		_ZN38_INTERNAL_68092960_8_q_mlp_cu_e1fad2114cuda3std6ranges3__45__cpo9iter_moveE,(.L_13 - _ZN38_INTERNAL_68092960_8_q_mlp_cu_e1fad2114cuda3std6ranges3__45__cpo9iter_moveE)
_ZN38_INTERNAL_68092960_8_q_mlp_cu_e1fad2114cuda3std6ranges3__45__cpo9iter_moveE:
	.zero		1
.L_13:


//--------------------- .nv.constant0._Z10act_kernelILb0ELb1ELb0EEvP6__halfiiPKS0_i --------------------------
	.section	.nv.constant0._Z10act_kernelILb0ELb1ELb0EEvP6__halfiiPKS0_i,"a",@progbits
	.sectionflags	@""
	.align	4
.nv.constant0._Z10act_kernelILb0ELb1ELb0EEvP6__halfiiPKS0_i:
	.zero		924


//--------------------- .nv.constant0._Z10act_kernelILb0ELb0ELb0EEvP6__halfiiPKS0_i --------------------------
	.section	.nv.constant0._Z10act_kernelILb0ELb0ELb0EEvP6__halfiiPKS0_i,"a",@progbits
	.sectionflags	@""
	.align	4
.nv.constant0._Z10act_kernelILb0ELb0ELb0EEvP6__halfiiPKS0_i:
	.zero		924


//--------------------- .nv.constant0._Z10act_kernelILb1ELb1ELb0EEvP6__halfiiPKS0_i --------------------------
	.section	.nv.constant0._Z10act_kernelILb1ELb1ELb0EEvP6__halfiiPKS0_i,"a",@progbits
	.sectionflags	@""
	.align	4
.nv.constant0._Z10act_kernelILb1ELb1ELb0EEvP6__halfiiPKS0_i:
	.zero		924


//--------------------- .nv.constant0._Z10act_kernelILb1ELb0ELb0EEvP6__halfiiPKS0_i --------------------------
	.section	.nv.constant0._Z10act_kernelILb1ELb0ELb0EEvP6__halfiiPKS0_i,"a",@progbits
	.sectionflags	@""
	.align	4
.nv.constant0._Z10act_kernelILb1ELb0ELb0EEvP6__halfiiPKS0_i:
	.zero		924


//--------------------- .nv.constant0._Z10act_kernelILb0ELb1ELb1EEvP6__halfiiPKS0_i --------------------------
	.section	.nv.constant0._Z10act_kernelILb0ELb1ELb1EEvP6__halfiiPKS0_i,"a",@progbits
	.sectionflags	@""
	.align	4
.nv.constant0._Z10act_kernelILb0ELb1ELb1EEvP6__halfiiPKS0_i:
	.zero		924


//--------------------- .nv.constant0._Z10act_kernelILb0ELb0ELb1EEvP6__halfiiPKS0_i --------------------------
	.section	.nv.constant0._Z10act_kernelILb0ELb0ELb1EEvP6__halfiiPKS0_i,"a",@progbits
	.sectionflags	@""
	.align	4
.nv.constant0._Z10act_kernelILb0ELb0ELb1EEvP6__halfiiPKS0_i:
	.zero		924


//--------------------- .nv.constant0._Z10act_kernelILb1ELb1ELb1EEvP6__halfiiPKS0_i --------------------------
	.section	.nv.constant0._Z10act_kernelILb1ELb1ELb1EEvP6__halfiiPKS0_i,"a",@progbits
	.sectionflags	@""
	.align	4
.nv.constant0._Z10act_kernelILb1ELb1ELb1EEvP6__halfiiPKS0_i:
	.zero		924


//--------------------- .nv.constant0._Z10act_kernelILb1ELb0ELb1EEvP6__halfiiPKS0_i --------------------------
	.section	.nv.constant0._Z10act_kernelILb1ELb0ELb1EEvP6__halfiiPKS0_i,"a",@progbits
	.sectionflags	@""
	.align	4
.nv.constant0._Z10act_kernelILb1ELb0ELb1EEvP6__halfiiPKS0_i:
	.zero		924


//--------------------- .nv.constant0._Z14act_mul_kernelILb0ELb1ELb0EEvP6__halfPKS0_iiS3_i --------------------------
	.section	.nv.constant0._Z14act_mul_kernelILb0ELb1ELb0EEvP6__halfPKS0_iiS3_i,"a",@progbits
	.sectionflags	@""
	.align	4
.nv.constant0._Z14act_mul_kernelILb0ELb1ELb0EEvP6__halfPKS0_iiS3_i:
	.zero		932


//--------------------- .nv.constant0._Z14act_mul_kernelILb0ELb0ELb0EEvP6__halfPKS0_iiS3_i --------------------------
	.section	.nv.constant0._Z14act_mul_kernelILb0ELb0ELb0EEvP6__halfPKS0_iiS3_i,"a",@progbits
	.sectionflags	@""
	.align	4
.nv.constant0._Z14act_mul_kernelILb0ELb0ELb0EEvP6__halfPKS0_iiS3_i:
	.zero		932


//--------------------- .nv.constant0._Z14act_mul_kernelILb1ELb1ELb0EEvP6__halfPKS0_iiS3_i --------------------------
	.section	.nv.constant0._Z14act_mul_kernelILb1ELb1ELb0EEvP6__halfPKS0_iiS3_i,"a",@progbits
	.sectionflags	@""
	.align	4
.nv.constant0._Z14act_mul_kernelILb1ELb1ELb0EEvP6__halfPKS0_iiS3_i:
	.zero		932


//--------------------- .nv.constant0._Z14act_mul_kernelILb1ELb0ELb0EEvP6__halfPKS0_iiS3_i --------------------------
	.section	.nv.constant0._Z14act_mul_kernelILb1ELb0ELb0EEvP6__halfPKS0_iiS3_i,"a",@progbits
	.sectionflags	@""
	.align	4
.nv.constant0._Z14act_mul_kernelILb1ELb0ELb0EEvP6__halfPKS0_iiS3_i:
	.zero		932


//--------------------- .nv.constant0._Z14act_mul_kernelILb0ELb1ELb1EEvP6__halfPKS0_iiS3_i --------------------------
	.section	.nv.constant0._Z14act_mul_kernelILb0ELb1ELb1EEvP6__halfPKS0_iiS3_i,"a",@progbits
	.sectionflags	@""
	.align	4
.nv.constant0._Z14act_mul_kernelILb0ELb1ELb1EEvP6__halfPKS0_iiS3_i:
	.zero		932


//--------------------- .nv.constant0._Z14act_mul_kernelILb0ELb0ELb1EEvP6__halfPKS0_iiS3_i --------------------------
	.section	.nv.constant0._Z14act_mul_kernelILb0ELb0ELb1EEvP6__halfPKS0_iiS3_i,"a",@progbits
	.sectionflags	@""
	.align	4
.nv.constant0._Z14act_mul_kernelILb0ELb0ELb1EEvP6__halfPKS0_iiS3_i:
	.zero		932


//--------------------- .nv.constant0._Z14act_mul_kernelILb1ELb1ELb1EEvP6__halfPKS0_iiS3_i --------------------------
	.section	.nv.constant0._Z14act_mul_kernelILb1ELb1ELb1EEvP6__halfPKS0_iiS3_i,"a",@progbits
	.sectionflags	@""
	.align	4
.nv.constant0._Z14act_mul_kernelILb1ELb1ELb1EEvP6__halfPKS0_iiS3_i:
	.zero		932


//--------------------- .nv.constant0._Z14act_mul_kernelILb1ELb0ELb1EEvP6__halfPKS0_iiS3_i --------------------------
	.section	.nv.constant0._Z14act_mul_kernelILb1ELb0ELb1EEvP6__halfPKS0_iiS3_i,"a",@progbits
	.sectionflags	@""
	.align	4
.nv.constant0._Z14act_mul_kernelILb1ELb0ELb1EEvP6__halfPKS0_iiS3_i:
	.zero		932


//--------------------- .nv.constant0._Z27softmax128_topk_norm_kernelP6__halfii --------------------------
	.section	.nv.constant0._Z27softmax128_topk_norm_kernelP6__halfii,"a",@progbits
	.sectionflags	@""
	.align	4
.nv.constant0._Z27softmax128_topk_norm_kernelP6__halfii:
	.zero		912


//--------------------- .nv.constant0._Z25softmax4_topk_norm_kernelP6__halfii --------------------------
	.section	.nv.constant0._Z25softmax4_topk_norm_kernelP6__halfii,"a",@progbits
	.sectionflags	@""
	.align	4
.nv.constant0._Z25softmax4_topk_norm_kernelP6__halfii:
	.zero		912


//--------------------- .nv.constant0._Z25softmax8_topk_norm_kernelP6__halfii --------------------------
	.section	.nv.constant0._Z25softmax8_topk_norm_kernelP6__halfii,"a",@progbits
	.sectionflags	@""
	.align	4
.nv.constant0._Z25softmax8_topk_norm_kernelP6__halfii:
	.zero		912


//--------------------- .nv.constant0._Z26softmax16_topk_norm_kernelP6__halfii --------------------------
	.section	.nv.constant0._Z26softmax16_topk_norm_kernelP6__halfii,"a",@progbits
	.sectionflags	@""
	.align	4
.nv.constant0._Z26softmax16_topk_norm_kernelP6__halfii:
	.zero		912


//--------------------- SYMBOLS --------------------------

	.type		.nv.reservedSmem.offset0,@object
	.size		.nv.reservedSmem.offset0,0x4
